def matmul_kernel(
    a_ptr,
    b_ptr,
    c_ptr,
    M,
    N,
    K,
    stride_am,
    stride_ak,
    stride_bk,
    stride_bn,
    stride_cm,
    stride_cn,
    BLOCK_M: tl.constexpr,
    BLOCK_N: tl.constexpr,
    BLOCK_K: tl.constexpr,
    GROUP_M: tl.constexpr,
):
    pid = tl.program_id(axis=0)
    num_pid_m = tl.cdiv(M, BLOCK_M)
    num_pid_n = tl.cdiv(N, BLOCK_N)
    num_pid_in_group = GROUP_M * num_pid_n
    group_id = pid // num_pid_in_group
    first_pid_m = group_id * GROUP_M
    group_size_m = min(num_pid_m - first_pid_m, GROUP_M)
    pid_m = first_pid_m + ((pid % num_pid_in_group) % group_size_m)
    pid_n = (pid % num_pid_in_group) // group_size_m

    offs_am = (pid_m * BLOCK_M + tl.arange(0, BLOCK_M)) % M
    offs_bn = (pid_n * BLOCK_N + tl.arange(0, BLOCK_N)) % N
    offs_k = tl.arange(0, BLOCK_K)
    a_ptrs = a_ptr + offs_am[:, None] * stride_am + offs_k[None, :] * stride_ak
    b_ptrs = b_ptr + offs_k[:, None] * stride_bk + offs_bn[None, :] * stride_bn

    acc = tl.zeros((BLOCK_M, BLOCK_N), dtype=tl.float32)
    for kk in range(0, tl.cdiv(K, BLOCK_K)):
        a = tl.load(a_ptrs, mask=offs_k[None, :] < K - kk * BLOCK_K, other=0.0)
        b = tl.load(b_ptrs, mask=offs_k[:, None] < K - kk * BLOCK_K, other=0.0)
        acc = tl.dot(a, b, acc)
        a_ptrs += BLOCK_K * stride_ak
        b_ptrs += BLOCK_K * stride_bk

    c = acc.to(c_ptr.dtype.element_ty)
    offs_cm = pid_m * BLOCK_M + tl.arange(0, BLOCK_M)
    offs_cn = pid_n * BLOCK_N + tl.arange(0, BLOCK_N)
    c_ptrs = c_ptr + offs_cm[:, None] * stride_cm + offs_cn[None, :] * stride_cn
    mask = (offs_cm[:, None] < M) & (offs_cn[None, :] < N)
    tl.store(c_ptrs, c, mask=mask)

# config = {"BLOCK_K": 64, "BLOCK_M": 128, "BLOCK_N": 32, "GROUP_M": 8, "arch": "sm_80", "dtype": "fp16", "num_ctas": 1, "num_stages": 2, "num_warps": 8}
# arch = sm_80


// ===== COMPILED SASS (sm_80) =====

	.target	sm_80

	.elftype	@"ET_EXEC"


//--------------------- .note.nv.tkinfo           --------------------------
	.section	.note.nv.tkinfo,"",@"SHT_NOTE"
	.sectionflags	@"SHF_NOTE_NV_TKINFO"
	.tkinfo
        /*0018*/ 	.word	0x00000002
        /*0030*/ 	.string	""
        /*0030*/ 	.string	"ptxas"
        /*0030*/ 	.string	"Cuda compilation tools, release 13.0, V13.0.88"
        /*0030*/ 	.string	"Build cuda_13.0.r13.0/compiler.36424714_0"
        /*0030*/ 	.string	"-v  -suppress-debug-info  -lineinfo  -arch sm_80 "



//--------------------- .note.nv.cuinfo           --------------------------
	.section	.note.nv.cuinfo,"",@"SHT_NOTE"
	.sectionflags	@"SHF_NOTE_NV_CUINFO"
        /*0018*/ 	.short	0x0002
        /*001a*/ 	.short	0x0050
        /*001c*/ 	.short	0x0082
	.zero		2


//--------------------- .nv.info                  --------------------------
	.section	.nv.info,"",@"SHT_CUDA_INFO"
	.align	4


	//----- nvinfo : EIATTR_REGCOUNT
	.align		4
        /*0000*/ 	.byte	0x04, 0x2f
        /*0002*/ 	.short	(.L_1 - .L_0)
	.align		4
.L_0:
        /*0004*/ 	.word	index@(matmul_kernel)
        /*0008*/ 	.word	0x000000c6


	//----- nvinfo : EIATTR_FRAME_SIZE
	.align		4
.L_1:
        /*000c*/ 	.byte	0x04, 0x11
        /*000e*/ 	.short	(.L_3 - .L_2)
	.align		4
.L_2:
        /*0010*/ 	.word	index@(matmul_kernel)
        /*0014*/ 	.word	0x00000000


	//----- nvinfo : EIATTR_MIN_STACK_SIZE
	.align		4
.L_3:
        /*0018*/ 	.byte	0x04, 0x12
        /*001a*/ 	.short	(.L_5 - .L_4)
	.align		4
.L_4:
        /*001c*/ 	.word	index@(matmul_kernel)
        /*0020*/ 	.word	0x00000000
.L_5:


//--------------------- .nv.info.matmul_kernel    --------------------------
	.section	.nv.info.matmul_kernel,"",@"SHT_CUDA_INFO"
	.sectionflags	@""
	.align	4


	//----- nvinfo : EIATTR_CUDA_API_VERSION
	.align		4
        /*0000*/ 	.byte	0x04, 0x37
        /*0002*/ 	.short	(.L_7 - .L_6)
.L_6:
        /*0004*/ 	.word	0x00000082


	//----- nvinfo : EIATTR_SW2861232_WAR
	.align		4
.L_7:
        /*0008*/ 	.byte	0x01, 0x35
	.zero		2


	//----- nvinfo : EIATTR_PARAM_CBANK
	.align		4
        /*000c*/ 	.byte	0x04, 0x0a
        /*000e*/ 	.short	(.L_9 - .L_8)
	.align		4
.L_8:
        /*0010*/ 	.word	index@(.nv.constant0.matmul_kernel)
        /*0014*/ 	.short	0x0160
        /*0016*/ 	.short	0x0050


	//----- nvinfo : EIATTR_CBANK_PARAM_SIZE
	.align		4
.L_9:
        /*0018*/ 	.byte	0x03, 0x19
        /*001a*/ 	.short	0x0050


	//----- nvinfo : EIATTR_KPARAM_INFO
	.align		4
        /*001c*/ 	.byte	0x04, 0x17
        /*001e*/ 	.short	(.L_11 - .L_10)
.L_10:
        /*0020*/ 	.word	0x00000000
        /*0024*/ 	.short	0x000d
        /*0026*/ 	.short	0x0048
        /*0028*/ 	.byte	0x00, 0xf4, 0x21, 0x00


	//----- nvinfo : EIATTR_KPARAM_INFO
	.align		4
.L_11:
        /*002c*/ 	.byte	0x04, 0x17
        /*002e*/ 	.short	(.L_13 - .L_12)
.L_12:
        /*0030*/ 	.word	0x00000000
        /*0034*/ 	.short	0x000c
        /*0036*/ 	.short	0x0040
        /*0038*/ 	.byte	0x00, 0xf4, 0x21, 0x00


	//----- nvinfo : EIATTR_KPARAM_INFO
	.align		4
.L_13:
        /*003c*/ 	.byte	0x04, 0x17
        /*003e*/ 	.short	(.L_15 - .L_14)
.L_14:
        /*0040*/ 	.word	0x00000000
        /*0044*/ 	.short	0x000b
        /*0046*/ 	.short	0x0038
        /*0048*/ 	.byte	0x00, 0xf0, 0x11, 0x00


	//----- nvinfo : EIATTR_KPARAM_INFO
	.align		4
.L_15:
        /*004c*/ 	.byte	0x04, 0x17
        /*004e*/ 	.short	(.L_17 - .L_16)
.L_16:
        /*0050*/ 	.word	0x00000000
        /*0054*/ 	.short	0x000a
        /*0056*/ 	.short	0x0034
        /*0058*/ 	.byte	0x00, 0xf0, 0x11, 0x00


	//----- nvinfo : EIATTR_KPARAM_INFO
	.align		4
.L_17:
        /*005c*/ 	.byte	0x04, 0x17
        /*005e*/ 	.short	(.L_19 - .L_18)
.L_18:
        /*0060*/ 	.word	0x00000000
        /*0064*/ 	.short	0x0009
        /*0066*/ 	.short	0x0030
        /*0068*/ 	.byte	0x00, 0xf0, 0x11, 0x00


	//----- nvinfo : EIATTR_KPARAM_INFO
	.align		4
.L_19:
        /*006c*/ 	.byte	0x04, 0x17
        /*006e*/ 	.short	(.L_21 - .L_20)
.L_20:
        /*0070*/ 	.word	0x00000000
        /*0074*/ 	.short	0x0008
        /*0076*/ 	.short	0x002c
        /*0078*/ 	.byte	0x00, 0xf0, 0x11, 0x00


	//----- nvinfo : EIATTR_KPARAM_INFO
	.align		4
.L_21:
        /*007c*/ 	.byte	0x04, 0x17
        /*007e*/ 	.short	(.L_23 - .L_22)
.L_22:
        /*0080*/ 	.word	0x00000000
        /*0084*/ 	.short	0x0007
        /*0086*/ 	.short	0x0028
        /*0088*/ 	.byte	0x00, 0xf0, 0x11, 0x00


	//----- nvinfo : EIATTR_KPARAM_INFO
	.align		4
.L_23:
        /*008c*/ 	.byte	0x04, 0x17
        /*008e*/ 	.short	(.L_25 - .L_24)
.L_24:
        /*0090*/ 	.word	0x00000000
        /*0094*/ 	.short	0x0006
        /*0096*/ 	.short	0x0024
        /*0098*/ 	.byte	0x00, 0xf0, 0x11, 0x00


	//----- nvinfo : EIATTR_KPARAM_INFO
	.align		4
.L_25:
        /*009c*/ 	.byte	0x04, 0x17
        /*009e*/ 	.short	(.L_27 - .L_26)
.L_26:
        /*00a0*/ 	.word	0x00000000
        /*00a4*/ 	.short	0x0005
        /*00a6*/ 	.short	0x0020
        /*00a8*/ 	.byte	0x00, 0xf0, 0x11, 0x00


	//----- nvinfo : EIATTR_KPARAM_INFO
	.align		4
.L_27:
        /*00ac*/ 	.byte	0x04, 0x17
        /*00ae*/ 	.short	(.L_29 - .L_28)
.L_28:
        /*00b0*/ 	.word	0x00000000
        /*00b4*/ 	.short	0x0004
        /*00b6*/ 	.short	0x001c
        /*00b8*/ 	.byte	0x00, 0xf0, 0x11, 0x00


	//----- nvinfo : EIATTR_KPARAM_INFO
	.align		4
.L_29:
        /*00bc*/ 	.byte	0x04, 0x17
        /*00be*/ 	.short	(.L_31 - .L_30)
.L_30:
        /*00c0*/ 	.word	0x00000000
        /*00c4*/ 	.short	0x0003
        /*00c6*/ 	.short	0x0018
        /*00c8*/ 	.byte	0x00, 0xf0, 0x11, 0x00


	//----- nvinfo : EIATTR_KPARAM_INFO
	.align		4
.L_31:
        /*00cc*/ 	.byte	0x04, 0x17
        /*00ce*/ 	.short	(.L_33 - .L_32)
.L_32:
        /*00d0*/ 	.word	0x00000000
        /*00d4*/ 	.short	0x0002
        /*00d6*/ 	.short	0x0010
        /*00d8*/ 	.byte	0x00, 0xf4, 0x21, 0x00


	//----- nvinfo : EIATTR_KPARAM_INFO
	.align		4
.L_33:
        /*00dc*/ 	.byte	0x04, 0x17
        /*00de*/ 	.short	(.L_35 - .L_34)
.L_34:
        /*00e0*/ 	.word	0x00000000
        /*00e4*/ 	.short	0x0001
        /*00e6*/ 	.short	0x0008
        /*00e8*/ 	.byte	0x00, 0xf4, 0x21, 0x00


	//----- nvinfo : EIATTR_KPARAM_INFO
	.align		4
.L_35:
        /*00ec*/ 	.byte	0x04, 0x17
        /*00ee*/ 	.short	(.L_37 - .L_36)
.L_36:
        /*00f0*/ 	.word	0x00000000
        /*00f4*/ 	.short	0x0000
        /*00f6*/ 	.short	0x0000
        /*00f8*/ 	.byte	0x00, 0xf4, 0x21, 0x00


	//----- nvinfo : EIATTR_MAXREG_COUNT
	.align		4
.L_37:
        /*00fc*/ 	.byte	0x03, 0x1b
        /*00fe*/ 	.short	0x00ff


	//----- nvinfo : EIATTR_NUM_BARRIERS
	.align		4
        /*0100*/ 	.byte	0x02, 0x4c
        /*0102*/ 	.byte	0x01
	.zero		1


	//----- nvinfo : EIATTR_MERCURY_ISA_VERSION
	.align		4
        /*0104*/ 	.byte	0x03, 0x5f
        /*0106*/ 	.short	0x0000


	//----- nvinfo : EIATTR_EXIT_INSTR_OFFSETS
	.align		4
        /*0108*/ 	.byte	0x04, 0x1c
        /*010a*/ 	.short	(.L_39 - .L_38)


	//   ....[0]....
.L_38:
        /*010c*/ 	.word	0x00002e60


	//   ....[1]....
        /*0110*/ 	.word	0x00002e90


	//----- nvinfo : EIATTR_REQNTID
	.align		4
.L_39:
        /*0114*/ 	.byte	0x04, 0x10
        /*0116*/ 	.short	(.L_41 - .L_40)
.L_40:
        /*0118*/ 	.word	0x00000100
        /*011c*/ 	.word	0x00000001
        /*0120*/ 	.word	0x00000001
.L_41:


//--------------------- .nv.callgraph             --------------------------
	.section	.nv.callgraph,"",@"SHT_CUDA_CALLGRAPH"
	.align	4
	.sectionentsize	8
	.align		4
        /*0000*/ 	.word	0x00000000
	.align		4
        /*0004*/ 	.word	0xffffffff
	.align		4
        /*0008*/ 	.word	0x00000000
	.align		4
        /*000c*/ 	.word	0xfffffffe
	.align		4
        /*0010*/ 	.word	0x00000000
	.align		4
        /*0014*/ 	.word	0xfffffffd
	.align		4
        /*0018*/ 	.word	0x00000000
	.align		4
        /*001c*/ 	.word	0xfffffffc


//--------------------- .nv.rel.action            --------------------------
	.section	.nv.rel.action,"",@"SHT_CUDA_RELOCINFO"
	.align	8
	.sectionentsize	8
        /*0000*/ 	.byte	0x73, 0x00, 0x00, 0x00, 0x00, 0x00, 0x00, 0x00, 0x00, 0x00, 0x00, 0x11, 0x25, 0x00, 0x05, 0x36


//--------------------- .nv.constant0.matmul_kernel --------------------------
	.section	.nv.constant0.matmul_kernel,"a",@progbits
	.sectionflags	@""
	.align	4
.nv.constant0.matmul_kernel:
	.zero		432


//--------------------- .text.matmul_kernel       --------------------------
	.section	.text.matmul_kernel,"ax",@progbits
	.sectioninfo	@"SHI_REGISTERS=198"
	.align	128
        .global         matmul_kernel
        .type           matmul_kernel,@function
        .size           matmul_kernel,(.L_x_4 - matmul_kernel)
        .other          matmul_kernel,@"STO_CUDA_ENTRY STV_DEFAULT"
matmul_kernel:
.text.matmul_kernel:
[----:B------:R-:W-:Y:S02]  /*0000*/  IMAD.MOV.U32 R1, RZ, RZ, c[0x0][0x28] ;  /* 0x00000a00ff017624 */ /* 0x000fe400078e00ff */
[----:B------:R-:W-:Y:S01]  /*0010*/  IMAD.MOV.U32 R0, RZ, RZ, 0x1f ;  /* 0x0000001fff007424 */ /* 0x000fe200078e00ff */
[----:B------:R-:W0:Y:S01]  /*0020*/  S2R R5, SR_CTAID.X ;  /* 0x0000000000057919 */ /* 0x000e220000002500 */
[----:B------:R-:W-:Y:S02]  /*0030*/  ULDC UR4, c[0x0][0x180] ;  /* 0x0000600000047ab9 */ /* 0x000fe40000000800 */
[----:B------:R-:W-:Y:S01]  /*0040*/  ULDC.64 UR6, c[0x0][0x118] ;  /* 0x0000460000067ab9 */ /* 0x000fe20000000a00 */
[----:B------:R-:W-:-:S04]  /*0050*/  IADD3 R0, R0, c[0x0][0x17c], RZ ;  /* 0x00005f0000007a10 */ /* 0x000fc80007ffe0ff */
[----:B------:R-:W-:-:S04]  /*0060*/  SHF.R.S32.HI R3, RZ, 0x1f, R0 ;  /* 0x0000001fff037819 */ /* 0x000fc80000011400 */
[----:B------:R-:W-:-:S04]  /*0070*/  LEA.HI R3, R3, R0, RZ, 0x5 ;  /* 0x0000000003037211 */ /* 0x000fc800078f28ff */
[----:B------:R-:W-:-:S05]  /*0080*/  SHF.R.S32.HI R3, RZ, 0x5, R3 ;  /* 0x00000005ff037819 */ /* 0x000fca0000011403 */
[----:B------:R-:W-:Y:S01]  /*0090*/  IMAD.SHL.U32 R4, R3, 0x8, RZ ;  /* 0x0000000803047824 */ /* 0x000fe200078e00ff */
[----:B0-----:R-:W-:-:S04]  /*00a0*/  IABS R8, R5 ;  /* 0x0000000500087213 */ /* 0x001fc80000000000 */
[-C--:B------:R-:W-:Y:S02]  /*00b0*/  IABS R7, R4.reuse ;  /* 0x0000000400077213 */ /* 0x080fe40000000000 */
[----:B------:R-:W-:Y:S02]  /*00c0*/  IABS R10, R4 ;  /* 0x00000004000a7213 */ /* 0x000fe40000000000 */
[----:B------:R-:W0:Y:S08]  /*00d0*/  I2F.RP R0, R7 ;  /* 0x0000000700007306 */ /* 0x000e300000209400 */
[----:B0-----:R-:W0:Y:S02]  /*00e0*/  MUFU.RCP R0, R0 ;  /* 0x0000000000007308 */ /* 0x001e240000001000 */
[----:B0-----:R-:W-:Y:S01]  /*00f0*/  IADD3 R2, R0, 0xffffffe, RZ ;  /* 0x0ffffffe00027810 */ /* 0x001fe20007ffe0ff */
[----:B------:R-:W-:-:S05]  /*0100*/  IMAD.MOV R0, RZ, RZ, -R10 ;  /* 0x000000ffff007224 */ /* 0x000fca00078e0a0a */
[----:B------:R0:W1:Y:S02]  /*0110*/  F2I.FTZ.U32.TRUNC.NTZ R3, R2 ;  /* 0x0000000200037305 */ /* 0x000064000021f000 */
[----:B0-----:R-:W-:Y:S02]  /*0120*/  IMAD.MOV.U32 R2, RZ, RZ, RZ ;  /* 0x000000ffff027224 */ /* 0x001fe400078e00ff */
[----:B-1----:R-:W-:-:S04]  /*0130*/  IMAD.MOV R6, RZ, RZ, -R3 ;  /* 0x000000ffff067224 */ /* 0x002fc800078e0a03 */
[----:B------:R-:W-:Y:S02]  /*0140*/  IMAD R9, R6, R7, RZ ;  /* 0x0000000706097224 */ /* 0x000fe400078e02ff */
[----:B------:R-:W-:Y:S02]  /*0150*/  IMAD.MOV.U32 R6, RZ, RZ, R8 ;  /* 0x000000ffff067224 */ /* 0x000fe400078e0008 */
[----:B------:R-:W-:-:S06]  /*0160*/  IMAD.HI.U32 R3, R3, R9, R2 ;  /* 0x0000000903037227 */ /* 0x000fcc00078e0002 */
[----:B------:R-:W-:-:S04]  /*0170*/  IMAD.HI.U32 R3, R3, R6, RZ ;  /* 0x0000000603037227 */ /* 0x000fc800078e00ff */
[----:B------:R-:W-:-:S05]  /*0180*/  IMAD R0, R3, R0, R6 ;  /* 0x0000000003007224 */ /* 0x000fca00078e0206 */
[----:B------:R-:W-:-:S13]  /*0190*/  ISETP.GT.U32.AND P1, PT, R7, R0, PT ;  /* 0x000000000700720c */ /* 0x000fda0003f24070 */
[----:B------:R-:W-:Y:S01]  /*01a0*/  @!P1 IMAD.IADD R0, R0, 0x1, -R7 ;  /* 0x0000000100009824 */ /* 0x000fe200078e0a07 */
[----:B------:R-:W-:Y:S02]  /*01b0*/  @!P1 IADD3 R3, R3, 0x1, RZ ;  /* 0x0000000103039810 */ /* 0x000fe40007ffe0ff */
[----:B------:R-:W-:Y:S02]  /*01c0*/  ISETP.NE.AND P1, PT, R4, RZ, PT ;  /* 0x000000ff0400720c */ /* 0x000fe40003f25270 */
[----:B------:R-:W-:Y:S02]  /*01d0*/  ISETP.GE.U32.AND P0, PT, R0, R7, PT ;  /* 0x000000070000720c */ /* 0x000fe40003f06070 */
[----:B------:R-:W-:-:S04]  /*01e0*/  LOP3.LUT R0, R5, R4, RZ, 0x3c, !PT ;  /* 0x0000000405007212 */ /* 0x000fc800078e3cff */
[----:B------:R-:W-:Y:S01]  /*01f0*/  ISETP.GE.AND P2, PT, R0, RZ, PT ;  /* 0x000000ff0000720c */ /* 0x000fe20003f46270 */
[----:B------:R-:W-:-:S05]  /*0200*/  IMAD.MOV.U32 R0, RZ, RZ, c[0x0][0x178] ;  /* 0x00005e00ff007624 */ /* 0x000fca00078e00ff */
[----:B------:R-:W-:Y:S02]  /*0210*/  IADD3 R0, R0, 0x7f, RZ ;  /* 0x0000007f00007810 */ /* 0x000fe40007ffe0ff */
[----:B------:R-:W-:-:S05]  /*0220*/  @P0 IADD3 R3, R3, 0x1, RZ ;  /* 0x0000000103030810 */ /* 0x000fca0007ffe0ff */
[----:B------:R-:W-:Y:S01]  /*0230*/  IMAD.MOV.U32 R2, RZ, RZ, R3 ;  /* 0x000000ffff027224 */ /* 0x000fe200078e0003 */
[----:B------:R-:W-:-:S03]  /*0240*/  SHF.R.S32.HI R3, RZ, 0x1f, R0 ;  /* 0x0000001fff037819 */ /* 0x000fc60000011400 */
[----:B------:R-:W-:Y:S01]  /*0250*/  @!P2 IMAD.MOV R2, RZ, RZ, -R2 ;  /* 0x000000ffff02a224 */ /* 0x000fe200078e0a02 */
[----:B------:R-:W-:Y:S02]  /*0260*/  @!P1 LOP3.LUT R2, RZ, R4, RZ, 0x33, !PT ;  /* 0x00000004ff029212 */ /* 0x000fe400078e33ff */
[----:B------:R-:W-:-:S03]  /*0270*/  LEA.HI R3, R3, R0, RZ, 0x7 ;  /* 0x0000000003037211 */ /* 0x000fc600078f38ff */
[----:B------:R-:W-:Y:S02]  /*0280*/  IMAD.SHL.U32 R8, R2, 0x8, RZ ;  /* 0x0000000802087824 */ /* 0x000fe400078e00ff */
[----:B------:R-:W-:-:S03]  /*0290*/  IMAD.MOV R2, RZ, RZ, -R2 ;  /* 0x000000ffff027224 */ /* 0x000fc600078e0a02 */
[----:B------:R-:W-:Y:S01]  /*02a0*/  LEA.HI.SX32 R3, R3, -R8, 0x19 ;  /* 0x8000000803037211 */ /* 0x000fe200078fcaff */
[----:B------:R-:W-:-:S03]  /*02b0*/  IMAD R11, R4, R2, R5 ;  /* 0x00000002040b7224 */ /* 0x000fc600078e0205 */
[----:B------:R-:W-:-:S04]  /*02c0*/  IMNMX R6, R3, 0x8, PT ;  /* 0x0000000803067817 */ /* 0x000fc80003800200 */
[-C--:B------:R-:W-:Y:S02]  /*02d0*/  IABS R7, R6.reuse ;  /* 0x0000000600077213 */ /* 0x080fe40000000000 */
[----:B------:R-:W-:Y:S02]  /*02e0*/  IABS R4, R6 ;  /* 0x0000000600047213 */ /* 0x000fe40000000000 */
[----:B------:R-:W0:Y:S08]  /*02f0*/  I2F.RP R0, R7 ;  /* 0x0000000700007306 */ /* 0x000e300000209400 */
[----:B0-----:R-:W0:Y:S02]  /*0300*/  MUFU.RCP R0, R0 ;  /* 0x0000000000007308 */ /* 0x001e240000001000 */
[----:B0-----:R-:W-:Y:S01]  /*0310*/  IADD3 R3, R0, 0xffffffe, RZ ;  /* 0x0ffffffe00037810 */ /* 0x001fe20007ffe0ff */
[----:B------:R-:W-:-:S05]  /*0320*/  IMAD.MOV R0, RZ, RZ, -R4 ;  /* 0x000000ffff007224 */ /* 0x000fca00078e0a04 */
[----:B------:R-:W0:Y:S02]  /*0330*/  F2I.FTZ.U32.TRUNC.NTZ R3, R3 ;  /* 0x0000000300037305 */ /* 0x000e24000021f000 */
[----:B0-----:R-:W-:-:S04]  /*0340*/  IMAD.MOV R9, RZ, RZ, -R3 ;  /* 0x000000ffff097224 */ /* 0x001fc800078e0a03 */
[----:B------:R-:W-:Y:S01]  /*0350*/  IMAD.MOV.U32 R2, RZ, RZ, R9 ;  /* 0x000000ffff027224 */ /* 0x000fe200078e0009 */
[----:B------:R-:W-:-:S03]  /*0360*/  IABS R9, R11 ;  /* 0x0000000b00097213 */ /* 0x000fc60000000000 */
[----:B------:R-:W-:Y:S02]  /*0370*/  IMAD R5, R2, R7, RZ ;  /* 0x0000000702057224 */ /* 0x000fe400078e02ff */
[----:B------:R-:W-:-:S04]  /*0380*/  IMAD.MOV.U32 R2, RZ, RZ, RZ ;  /* 0x000000ffff027224 */ /* 0x000fc800078e00ff */
        /* <DEDUP_REMOVED lines=9> */
[----:B------:R-:W-:Y:S02]  /*0420*/  ISETP.GE.AND P2, PT, R0, RZ, PT ;  /* 0x000000ff0000720c */ /* 0x000fe40003f46270 */
[----:B------:R-:W0:Y:S05]  /*0430*/  S2R R0, SR_TID.X ;  /* 0x0000000000007919 */ /* 0x000e2a0000002100 */
[----:B------:R-:W-:-:S06]  /*0440*/  @P0 IADD3 R2, R2, 0x1, RZ ;  /* 0x0000000102020810 */ /* 0x000fcc0007ffe0ff */
[----:B------:R-:W-:Y:S01]  /*0450*/  @!P2 IMAD.MOV R2, RZ, RZ, -R2 ;  /* 0x000000ffff02a224 */ /* 0x000fe200078e0a02 */
[----:B------:R-:W-:-:S05]  /*0460*/  @!P1 LOP3.LUT R2, RZ, R6, RZ, 0x33, !PT ;  /* 0x00000006ff029212 */ /* 0x000fca00078e33ff */
[----:B------:R-:W-:Y:S02]  /*0470*/  IMAD.MOV R3, RZ, RZ, -R2 ;  /* 0x000000ffff037224 */ /* 0x000fe400078e0a02 */
[----:B------:R-:W-:Y:S02]  /*0480*/  IMAD.SHL.U32 R73, R2, 0x20, RZ ;  /* 0x0000002002497824 */ /* 0x000fe400078e00ff */
[----:B------:R-:W-:Y:S02]  /*0490*/  IMAD R3, R6, R3, R11 ;  /* 0x0000000306037224 */ /* 0x000fe400078e020b */
[----:B------:R-:W-:Y:S01]  /*04a0*/  IMAD.MOV.U32 R6, RZ, RZ, c[0x0][0x180] ;  /* 0x00006000ff067624 */ /* 0x000fe200078e00ff */
[----:B0-----:R-:W-:Y:S01]  /*04b0*/  SHF.R.U32.HI R72, RZ, 0x7, R0 ;  /* 0x00000007ff487819 */ /* 0x001fe20000011600 */
[----:B------:R-:W-:Y:S01]  /*04c0*/  IMAD.IADD R3, R8, 0x1, R3 ;  /* 0x0000000108037824 */ /* 0x000fe200078e0203 */
[----:B------:R-:W-:Y:S02]  /*04d0*/  LOP3.LUT R4, R0, 0x7f, RZ, 0xc0, !PT ;  /* 0x0000007f00047812 */ /* 0x000fe400078ec0ff */
[----:B------:R-:W-:-:S02]  /*04e0*/  IADD3 R6, R6, 0x3f, RZ ;  /* 0x0000003f06067810 */ /* 0x000fc40007ffe0ff */
[----:B------:R-:W-:Y:S01]  /*04f0*/  SGXT.U32 R72, R72, 0x1 ;  /* 0x000000014848781a */ /* 0x000fe20000000000 */
[----:B------:R-:W-:Y:S01]  /*0500*/  IMAD R74, R3, 0x80, R4 ;  /* 0x00000080034a7824 */ /* 0x000fe200078e0204 */
[----:B------:R-:W-:Y:S02]  /*0510*/  ISETP.GT.AND P0, PT, R6, 0x3f, PT ;  /* 0x0000003f0600780c */ /* 0x000fe40003f04270 */
[----:B------:R-:W-:Y:S02]  /*0520*/  LOP3.LUT R10, R0, 0x80, RZ, 0xc0, !PT ;  /* 0x00000080000a7812 */ /* 0x000fe400078ec0ff */
[C---:B------:R-:W-:Y:S02]  /*0530*/  LOP3.LUT R94, R72.reuse, 0x2, RZ, 0xfc, !PT ;  /* 0x00000002485e7812 */ /* 0x040fe400078efcff */
[C---:B------:R-:W-:Y:S02]  /*0540*/  LOP3.LUT R96, R72.reuse, 0x4, RZ, 0xfc, !PT ;  /* 0x0000000448607812 */ /* 0x040fe400078efcff */
[----:B------:R-:W-:-:S02]  /*0550*/  LOP3.LUT R98, R72, 0x6, RZ, 0xfc, !PT ;  /* 0x0000000648627812 */ /* 0x000fc400078efcff */
[C---:B------:R-:W-:Y:S02]  /*0560*/  LOP3.LUT R100, R72.reuse, 0x8, RZ, 0xfc, !PT ;  /* 0x0000000848647812 */ /* 0x040fe400078efcff */
[C---:B------:R-:W-:Y:S02]  /*0570*/  LOP3.LUT R102, R72.reuse, 0xa, RZ, 0xfc, !PT ;  /* 0x0000000a48667812 */ /* 0x040fe400078efcff */
[C---:B------:R-:W-:Y:S02]  /*0580*/  LOP3.LUT R104, R72.reuse, 0xc, RZ, 0xfc, !PT ;  /* 0x0000000c48687812 */ /* 0x040fe400078efcff */
        /* <DEDUP_REMOVED lines=8> */
[----:B------:R-:W-:Y:S01]  /*0610*/  LOP3.LUT R122, R72, 0x1e, RZ, 0xfc, !PT ;  /* 0x0000001e487a7812 */ /* 0x000fe200078efcff */
[----:B------:R-:W-:Y:S05]  /*0620*/  @P0 BRA `(.L_x_0) ;  /* 0x0000007000000947 */ /* 0x000fea0003800000 */
[----:B------:R-:W-:Y:S01]  /*0630*/  IMAD.SHL.U32 R75, R0, 0x20, RZ ;  /* 0x00000020004b7824 */ /* 0x000fe200078e00ff */
[----:B------:R-:W-:Y:S01]  /*0640*/  CS2R R20, SRZ ;  /* 0x0000000000147805 */ /* 0x000fe2000001ff00 */
[----:B------:R-:W-:Y:S01]  /*0650*/  CS2R R36, SRZ ;  /* 0x0000000000247805 */ /* 0x000fe2000001ff00 */
[----:B------:R-:W-:Y:S01]  /*0660*/  CS2R R22, SRZ ;  /* 0x0000000000167805 */ /* 0x000fe2000001ff00 */
[----:B------:R-:W-:Y:S01]  /*0670*/  CS2R R38, SRZ ;  /* 0x0000000000267805 */ /* 0x000fe2000001ff00 */
[----:B------:R-:W-:Y:S01]  /*0680*/  LOP3.LUT R75, R75, 0x400, RZ, 0xc0, !PT ;  /* 0x000004004b4b7812 */ /* 0x000fe200078ec0ff */
[----:B------:R-:W-:Y:S05]  /*0690*/  BRA `(.L_x_1) ;  /* 0x00001ee000007947 */ /* 0x000fea0003800000 */
.L_x_0:
[----:B------:R-:W-:Y:S01]  /*06a0*/  IABS R18, c[0x0][0x17c] ;  /* 0x00005f0000127a13 */ /* 0x000fe20000000000 */
[----:B------:R-:W-:Y:S01]  /*06b0*/  IMAD.SHL.U32 R76, R4, 0x2, RZ ;  /* 0x00000002044c7824 */ /* 0x000fe200078e00ff */
[----:B------:R-:W-:Y:S01]  /*06c0*/  IABS R20, c[0x0][0x178] ;  /* 0x00005e0000147a13 */ /* 0x000fe20000000000 */
[----:B------:R-:W-:Y:S01]  /*06d0*/  IMAD.MOV.U32 R4, RZ, RZ, RZ ;  /* 0x000000ffff047224 */ /* 0x000fe200078e00ff */
[----:B------:R-:W0:Y:S01]  /*06e0*/  I2F.RP R7, R18 ;  /* 0x0000001200077306 */ /* 0x000e220000209400 */
[----:B------:R-:W-:Y:S01]  /*06f0*/  SHF.R.U32.HI R2, RZ, 0x6, R0 ;  /* 0x00000006ff027819 */ /* 0x000fe20000011600 */
[----:B------:R-:W-:Y:S01]  /*0700*/  IMAD.SHL.U32 R14, R0, 0x2, RZ ;  /* 0x00000002000e7824 */ /* 0x000fe200078e00ff */
[----:B------:R-:W-:Y:S01]  /*0710*/  ISETP.NE.U32.AND P0, PT, R10, RZ, PT ;  /* 0x000000ff0a00720c */ /* 0x000fe20003f05070 */
[----:B------:R-:W-:Y:S01]  /*0720*/  IMAD.SHL.U32 R75, R0, 0x20, RZ ;  /* 0x00000020004b7824 */ /* 0x000fe200078e00ff */
[----:B------:R-:W-:Y:S01]  /*0730*/  SGXT.U32 R2, R2, 0x2 ;  /* 0x000000020202781a */ /* 0x000fe20000000000 */
[----:B------:R-:W-:Y:S01]  /*0740*/  IMAD.MOV.U32 R111, RZ, RZ, c[0x0][0x18c] ;  /* 0x00006300ff6f7624 */ /* 0x000fe200078e00ff */
[----:B------:R-:W-:Y:S01]  /*0750*/  LOP3.LUT R124, R72, 0x20, RZ, 0xfc, !PT ;  /* 0x00000020487c7812 */ /* 0x000fe200078efcff */
[----:B------:R-:W1:Y:S01]  /*0760*/  I2F.RP R9, R20 ;  /* 0x0000001400097306 */ /* 0x000e620000209400 */
[----:B------:R-:W-:Y:S01]  /*0770*/  LOP3.LUT R22, R73, R2, RZ, 0xfc, !PT ;  /* 0x0000000249167212 */ /* 0x000fe200078efcff */
[----:B------:R-:W-:Y:S01]  /*0780*/  IMAD.MOV.U32 R2, RZ, RZ, RZ ;  /* 0x000000ffff027224 */ /* 0x000fe200078e00ff */
[----:B------:R-:W-:Y:S01]  /*0790*/  LOP3.LUT R75, R75, 0x400, RZ, 0xc0, !PT ;  /* 0x000004004b4b7812 */ /* 0x000fe200078ec0ff */
[----:B------:R-:W-:Y:S01]  /*07a0*/  IMAD.MOV.U32 R113, RZ, RZ, c[0x0][0x188] ;  /* 0x00006200ff717624 */ /* 0x000fe200078e00ff */
[----:B------:R-:W-:Y:S01]  /*07b0*/  LOP3.LUT R8, R22, 0x1c, RZ, 0xfc, !PT ;  /* 0x0000001c16087812 */ /* 0x000fe200078efcff */
[----:B------:R-:W-:Y:S01]  /*07c0*/  IMAD R79, R72, c[0x0][0x188], RZ ;  /* 0x00006200484f7a24 */ /* 0x000fe200078e02ff */
[C---:B------:R-:W-:Y:S01]  /*07d0*/  LOP3.LUT R25, R22.reuse, 0x14, RZ, 0xfc, !PT ;  /* 0x0000001416197812 */ /* 0x040fe200078efcff */
[----:B0-----:R-:W0:Y:S01]  /*07e0*/  MUFU.RCP R7, R7 ;  /* 0x0000000700077308 */ /* 0x001e220000001000 */
[----:B------:R-:W-:Y:S01]  /*07f0*/  LOP3.LUT R26, R22, 0x10, RZ, 0xfc, !PT ;  /* 0x00000010161a7812 */ /* 0x000fe200078efcff */
[----:B------:R-:W-:Y:S01]  /*0800*/  IMAD R81, R122, c[0x0][0x188], RZ ;  /* 0x000062007a517a24 */ /* 0x000fe200078e02ff */
[----:B------:R-:W-:Y:S01]  /*0810*/  LOP3.LUT R28, R22, 0x8, RZ, 0xfc, !PT ;  /* 0x00000008161c7812 */ /* 0x000fe200078efcff */
[----:B------:R-:W-:Y:S01]  /*0820*/  IMAD R83, R120, c[0x0][0x188], RZ ;  /* 0x0000620078537a24 */ /* 0x000fe200078e02ff */
[----:B------:R-:W-:Y:S01]  /*0830*/  IABS R15, R26 ;  /* 0x0000001a000f7213 */ /* 0x000fe20000000000 */
[----:B------:R-:W-:Y:S01]  /*0840*/  IMAD R85, R118, c[0x0][0x188], RZ ;  /* 0x0000620076557a24 */ /* 0x000fe200078e02ff */
[----:B------:R-:W-:Y:S01]  /*0850*/  LOP3.LUT R24, R22, 0x18, RZ, 0xfc, !PT ;  /* 0x0000001816187812 */ /* 0x000fe200078efcff */
[----:B-1----:R-:W1:Y:S01]  /*0860*/  MUFU.RCP R9, R9 ;  /* 0x0000000900097308 */ /* 0x002e620000001000 */
[----:B------:R-:W-:Y:S01]  /*0870*/  IABS R19, R28 ;  /* 0x0000001c00137213 */ /* 0x000fe20000000000 */
[----:B------:R-:W-:Y:S01]  /*0880*/  IMAD R87, R116, c[0x0][0x188], RZ ;  /* 0x0000620074577a24 */ /* 0x000fe200078e02ff */
[----:B------:R-:W-:Y:S01]  /*0890*/  LOP3.LUT R29, R22, 0x4, RZ, 0xfc, !PT ;  /* 0x00000004161d7812 */ /* 0x000fe200078efcff */
[----:B------:R-:W-:Y:S01]  /*08a0*/  IMAD R89, R114, c[0x0][0x188], RZ ;  /* 0x0000620072597a24 */ /* 0x000fe200078e02ff */
[----:B------:R-:W-:Y:S01]  /*08b0*/  LOP3.LUT R27, R22, 0xc, RZ, 0xfc, !PT ;  /* 0x0000000c161b7812 */ /* 0x000fe200078efcff */
[----:B------:R-:W-:Y:S01]  /*08c0*/  IMAD R91, R112, c[0x0][0x188], RZ ;  /* 0x00006200705b7a24 */ /* 0x000fe200078e02ff */
[----:B------:R-:W-:Y:S01]  /*08d0*/  IABS R21, R29 ;  /* 0x0000001d00157213 */ /* 0x000fe20000000000 */
[----:B------:R-:W-:Y:S01]  /*08e0*/  IMAD R93, R110, c[0x0][0x188], RZ ;  /* 0x000062006e5d7a24 */ /* 0x000fe200078e02ff */
[----:B0-----:R-:W-:Y:S01]  /*08f0*/  IADD3 R3, R7, 0xffffffe, RZ ;  /* 0x0ffffffe07037810 */ /* 0x001fe20007ffe0ff */
[----:B------:R-:W-:Y:S01]  /*0900*/  IMAD R95, R108, c[0x0][0x188], RZ ;  /* 0x000062006c5f7a24 */ /* 0x000fe200078e02ff */
[----:B------:R-:W-:Y:S01]  /*0910*/  SHF.R.S32.HI R7, RZ, 0x1f, R6 ;  /* 0x0000001fff077819 */ /* 0x000fe20000011406 */
[----:B------:R-:W-:Y:S01]  /*0920*/  IMAD R97, R106, c[0x0][0x188], RZ ;  /* 0x000062006a617a24 */ /* 0x000fe200078e02ff */
[----:B------:R-:W-:Y:S01]  /*0930*/  IABS R17, R27 ;  /* 0x0000001b00117213 */ /* 0x000fe20000000000 */
[----:B------:R-:W-:Y:S01]  /*0940*/  IMAD R99, R104, c[0x0][0x188], RZ ;  /* 0x0000620068637a24 */ /* 0x000fe200078e02ff */
[----:B------:R-:W0:Y:S01]  /*0950*/  F2I.FTZ.U32.TRUNC.NTZ R3, R3 ;  /* 0x0000000300037305 */ /* 0x000e22000021f000 */
[----:B-1----:R-:W-:Y:S01]  /*0960*/  IADD3 R5, R9, 0xffffffe, RZ ;  /* 0x0ffffffe09057810 */ /* 0x002fe20007ffe0ff */
[----:B------:R-:W-:Y:S01]  /*0970*/  IMAD R101, R102, c[0x0][0x188], RZ ;  /* 0x0000620066657a24 */ /* 0x000fe200078e02ff */
[----:B------:R-:W-:Y:S01]  /*0980*/  LEA.HI R7, R7, R6, RZ, 0x6 ;  /* 0x0000000607077211 */ /* 0x000fe200078f30ff */
[----:B------:R-:W-:Y:S01]  /*0990*/  IMAD R103, R100, c[0x0][0x188], RZ ;  /* 0x0000620064677a24 */ /* 0x000fe200078e02ff */
[----:B------:R-:W-:Y:S01]  /*09a0*/  IABS R6, R25 ;  /* 0x0000001900067213 */ /* 0x000fe20000000000 */
[----:B------:R-:W-:Y:S01]  /*09b0*/  IMAD R105, R98, c[0x0][0x188], RZ ;  /* 0x0000620062697a24 */ /* 0x000fe200078e02ff */
[----:B------:R-:W-:Y:S01]  /*09c0*/  IABS R23, R22 ;  /* 0x0000001600177213 */ /* 0x000fe20000000000 */
[----:B------:R-:W1:Y:S01]  /*09d0*/  F2I.FTZ.U32.TRUNC.NTZ R5, R5 ;  /* 0x0000000500057305 */ /* 0x000e62000021f000 */
[----:B------:R-:W-:Y:S01]  /*09e0*/  LOP3.LUT R126, R72, 0x22, RZ, 0xfc, !PT ;  /* 0x00000022487e7812 */ /* 0x000fe200078efcff */
[----:B------:R-:W-:Y:S01]  /*09f0*/  IMAD R107, R96, c[0x0][0x188], RZ ;  /* 0x00006200606b7a24 */ /* 0x000fe200078e02ff */
[----:B------:R-:W-:Y:S01]  /*0a00*/  LOP3.LUT R128, R72, 0x24, RZ, 0xfc, !PT ;  /* 0x0000002448807812 */ /* 0x000fe200078efcff */
[----:B------:R-:W-:Y:S01]  /*0a10*/  IMAD R109, R94, c[0x0][0x188], RZ ;  /* 0x000062005e6d7a24 */ /* 0x000fe200078e02ff */
[C---:B------:R-:W-:Y:S01]  /*0a20*/  LOP3.LUT R130, R72.reuse, 0x26, RZ, 0xfc, !PT ;  /* 0x0000002648827812 */ /* 0x040fe200078efcff */
[----:B------:R-:W-:Y:S01]  /*0a30*/  CS2R R52, SRZ ;  /* 0x0000000000347805 */ /* 0x000fe2000001ff00 */
[C---:B------:R-:W-:Y:S01]  /*0a40*/  LOP3.LUT R132, R72.reuse, 0x28, RZ, 0xfc, !PT ;  /* 0x0000002848847812 */ /* 0x040fe200078efcff */
[--C-:B0-----:R-:W-:Y:S01]  /*0a50*/  IMAD.MOV R11, RZ, RZ, -R3.reuse ;  /* 0x000000ffff0b7224 */ /* 0x101fe200078e0a03 */
[C---:B------:R-:W-:Y:S01]  /*0a60*/  LOP3.LUT R134, R72.reuse, 0x2a, RZ, 0xfc, !PT ;  /* 0x0000002a48867812 */ /* 0x040fe200078efcff */
[----:B------:R-:W-:Y:S01]  /*0a70*/  CS2R R54, SRZ ;  /* 0x0000000000367805 */ /* 0x000fe2000001ff00 */
[C---:B------:R-:W-:Y:S01]  /*0a80*/  LOP3.LUT R136, R72.reuse, 0x2c, RZ, 0xfc, !PT ;  /* 0x0000002c48887812 */ /* 0x040fe200078efcff */
[----:B------:R-:W-:Y:S01]  /*0a90*/  IMAD R9, R11, R18, RZ ;  /* 0x000000120b097224 */ /* 0x000fe200078e02ff */
[----:B------:R-:W-:Y:S01]  /*0aa0*/  IABS R11, R8 ;  /* 0x00000008000b7213 */ /* 0x000fe20000000000 */
[----:B------:R-:W-:Y:S01]  /*0ab0*/  CS2R R36, SRZ ;  /* 0x0000000000247805 */ /* 0x000fe2000001ff00 */
[C---:B------:R-:W-:Y:S01]  /*0ac0*/  LOP3.LUT R138, R72.reuse, 0x2e, RZ, 0xfc, !PT ;  /* 0x0000002e488a7812 */ /* 0x040fe200078efcff */
[----:B------:R-:W-:Y:S01]  /*0ad0*/  IMAD.HI.U32 R2, R3, R9, R2 ;  /* 0x0000000903027227 */ /* 0x000fe200078e0002 */
[----:B------:R-:W-:Y:S01]  /*0ae0*/  SEL R9, RZ, 0x110, !P0 ;  /* 0x00000110ff097807 */ /* 0x000fe20004000000 */
[----:B------:R-:W-:Y:S01]  /*0af0*/  CS2R R38, SRZ ;  /* 0x0000000000267805 */ /* 0x000fe2000001ff00 */
[----:B------:R-:W-:Y:S01]  /*0b00*/  LOP3.LUT R140, R72, 0x30, RZ, 0xfc, !PT ;  /* 0x00000030488c7812 */ /* 0x000fe200078efcff */
[----:B-1----:R-:W-:Y:S01]  /*0b10*/  IMAD.MOV R13, RZ, RZ, -R5 ;  /* 0x000000ffff0d7224 */ /* 0x002fe200078e0a05 */
[----:B------:R-:W-:Y:S01]  /*0b20*/  LOP3.LUT R76, R9, R76, RZ, 0x3c, !PT ;  /* 0x0000004c094c7212 */ /* 0x000fe200078e3cff */
[----:B------:R-:W-:Y:S01]  /*0b30*/  IMAD.HI.U32 R3, R2, R11, RZ ;  /* 0x0000000b02037227 */ /* 0x000fe200078e00ff */
[----:B------:R-:W-:-:S02]  /*0b40*/  IABS R9, R24 ;  /* 0x0000001800097213 */ /* 0x000fc40000000000 */
[C---:B------:R-:W-:Y:S01]  /*0b50*/  LOP3.LUT R142, R72.reuse, 0x32, RZ, 0xfc, !PT ;  /* 0x00000032488e7812 */ /* 0x040fe200078efcff */
[----:B------:R-:W-:Y:S01]  /*0b60*/  IMAD.MOV R3, RZ, RZ, -R3 ;  /* 0x000000ffff037224 */ /* 0x000fe200078e0a03 */
[C---:B------:R-:W-:Y:S01]  /*0b70*/  LOP3.LUT R144, R72.reuse, 0x34, RZ, 0xfc, !PT ;  /* 0x0000003448907812 */ /* 0x040fe200078efcff */
[----:B------:R-:W-:Y:S01]  /*0b80*/  IMAD R13, R13, R20, RZ ;  /* 0x000000140d0d7224 */ /* 0x000fe200078e02ff */
[----:B------:R-:W-:Y:S01]  /*0b90*/  LOP3.LUT R146, R72, 0x36, RZ, 0xfc, !PT ;  /* 0x0000003648927812 */ /* 0x000fe200078efcff */
[----:B------:R-:W-:Y:S01]  /*0ba0*/  IMAD R3, R18, R3, R11 ;  /* 0x0000000312037224 */ /* 0x000fe200078e020b */
[C---:B------:R-:W-:Y:S01]  /*0bb0*/  LOP3.LUT R148, R72.reuse, 0x38, RZ, 0xfc, !PT ;  /* 0x0000003848947812 */ /* 0x040fe200078efcff */
[----:B------:R-:W-:Y:S01]  /*0bc0*/  IMAD.MOV.U32 R11, RZ, RZ, R6 ;  /* 0x000000ffff0b7224 */ /* 0x000fe200078e0006 */
[----:B------:R-:W-:Y:S01]  /*0bd0*/  LOP3.LUT R149, R72, 0x3a, RZ, 0xfc, !PT ;  /* 0x0000003a48957812 */ /* 0x000fe200078efcff */
[----:B------:R-:W-:Y:S01]  /*0be0*/  IMAD.HI.U32 R6, R2, R15, RZ ;  /* 0x0000000f02067227 */ /* 0x000fe200078e00ff */
[----:B------:R-:W-:-:S02]  /*0bf0*/  ISETP.GT.U32.AND P0, PT, R18, R3, PT ;  /* 0x000000031200720c */ /* 0x000fc40003f04070 */
[C---:B------:R-:W-:Y:S01]  /*0c00*/  LOP3.LUT R150, R72.reuse, 0x3c, RZ, 0xfc, !PT ;  /* 0x0000003c48967812 */ /* 0x040fe200078efcff */
[----:B------:R-:W-:Y:S01]  /*0c10*/  IMAD.HI.U32 R13, R5, R13, R4 ;  /* 0x0000000d050d7227 */ /* 0x000fe200078e0004 */
[----:B------:R-:W-:Y:S02]  /*0c20*/  LOP3.LUT R151, R72, 0x3e, RZ, 0xfc, !PT ;  /* 0x0000003e48977812 */ /* 0x000fe400078efcff */
[----:B------:R-:W-:Y:S01]  /*0c30*/  LOP3.LUT R152, R0, 0x3f, RZ, 0xc0, !PT ;  /* 0x0000003f00987812 */ /* 0x000fe200078ec0ff */
[----:B------:R-:W-:Y:S01]  /*0c40*/  IMAD.HI.U32 R5, R2, R11, RZ ;  /* 0x0000000b02057227 */ /* 0x000fe200078e00ff */
[----:B------:R-:W-:Y:S02]  /*0c50*/  SHF.R.S32.HI R92, RZ, 0x6, R7 ;  /* 0x00000006ff5c7819 */ /* 0x000fe40000011407 */
[----:B------:R-:W-:Y:S01]  /*0c60*/  LOP3.LUT R82, R76, 0x20, RZ, 0x3c, !PT ;  /* 0x000000204c527812 */ /* 0x000fe200078e3cff */
[----:B------:R-:W-:Y:S01]  /*0c70*/  IMAD.HI.U32 R10, R2, R19, RZ ;  /* 0x00000013020a7227 */ /* 0x000fe200078e00ff */
[----:B------:R-:W-:-:S02]  /*0c80*/  LOP3.LUT R84, R76, 0x40, RZ, 0x3c, !PT ;  /* 0x000000404c547812 */ /* 0x000fc400078e3cff */
[----:B------:R-:W-:Y:S01]  /*0c90*/  LOP3.LUT R86, R76, 0x60, RZ, 0x3c, !PT ;  /* 0x000000604c567812 */ /* 0x000fe200078e3cff */
[----:B------:R-:W-:Y:S02]  /*0ca0*/  IMAD.MOV R6, RZ, RZ, -R6 ;  /* 0x000000ffff067224 */ /* 0x000fe400078e0a06 */
[----:B------:R-:W-:-:S04]  /*0cb0*/  IMAD.HI.U32 R4, R2, R9, RZ ;  /* 0x0000000902047227 */ /* 0x000fc800078e00ff */
[----:B------:R-:W-:Y:S02]  /*0cc0*/  IMAD.MOV R5, RZ, RZ, -R5 ;  /* 0x000000ffff057224 */ /* 0x000fe400078e0a05 */
[----:B------:R-:W-:Y:S02]  /*0cd0*/  IMAD.MOV R10, RZ, RZ, -R10 ;  /* 0x000000ffff0a7224 */ /* 0x000fe400078e0a0a */
[----:B------:R-:W-:Y:S01]  /*0ce0*/  IMAD R6, R18, R6, R15 ;  /* 0x0000000612067224 */ /* 0x000fe200078e020f */
[----:B------:R-:W-:Y:S01]  /*0cf0*/  LOP3.LUT R15, R0, 0x7, RZ, 0xc0, !PT ;  /* 0x00000007000f7812 */ /* 0x000fe200078ec0ff */
[----:B------:R-:W-:Y:S02]  /*0d00*/  IMAD.MOV R4, RZ, RZ, -R4 ;  /* 0x000000ffff047224 */ /* 0x000fe400078e0a04 */
[C---:B------:R-:W-:Y:S01]  /*0d10*/  IMAD R5, R18.reuse, R5, R11 ;  /* 0x0000000512057224 */ /* 0x040fe200078e020b */
[C---:B------:R-:W-:Y:S01]  /*0d20*/  ISETP.GT.U32.AND P6, PT, R18.reuse, R6, PT ;  /* 0x000000061200720c */ /* 0x040fe20003fc4070 */
[C---:B------:R-:W-:Y:S01]  /*0d30*/  IMAD R10, R18.reuse, R10, R19 ;  /* 0x0000000a120a7224 */ /* 0x040fe200078e0213 */
[----:B------:R-:W-:Y:S01]  /*0d40*/  IABS R19, R74 ;  /* 0x0000004a00137213 */ /* 0x000fe20000000000 */
[C---:B------:R-:W-:Y:S01]  /*0d50*/  IMAD R4, R18.reuse, R4, R9 ;  /* 0x0000000412047224 */ /* 0x040fe200078e0209 */
[----:B------:R-:W-:Y:S01]  /*0d60*/  ISETP.GT.U32.AND P5, PT, R18, R5, PT ;  /* 0x000000051200720c */ /* 0x000fe20003fa4070 */
[----:B------:R-:W-:-:S03]  /*0d70*/  IMAD.HI.U32 R11, R2, R21, RZ ;  /* 0x00000015020b7227 */ /* 0x000fc600078e00ff */
[----:B------:R-:W-:Y:S01]  /*0d80*/  ISETP.GT.U32.AND P2, PT, R18, R4, PT ;  /* 0x000000041200720c */ /* 0x000fe20003f44070 */
[----:B------:R-:W-:-:S04]  /*0d90*/  IMAD.HI.U32 R9, R2, R17, RZ ;  /* 0x0000001102097227 */ /* 0x000fc800078e00ff */
[----:B------:R-:W-:Y:S01]  /*0da0*/  @!P0 IMAD.IADD R3, R3, 0x1, -R18 ;  /* 0x0000000103038824 */ /* 0x000fe200078e0a12 */
[C---:B------:R-:W-:Y:S01]  /*0db0*/  ISETP.GT.U32.AND P0, PT, R18.reuse, R10, PT ;  /* 0x0000000a1200720c */ /* 0x040fe20003f04070 */
[----:B------:R-:W-:Y:S02]  /*0dc0*/  IMAD.MOV R11, RZ, RZ, -R11 ;  /* 0x000000ffff0b7224 */ /* 0x000fe400078e0a0b */
[----:B------:R-:W-:Y:S01]  /*0dd0*/  IMAD.MOV R9, RZ, RZ, -R9 ;  /* 0x000000ffff097224 */ /* 0x000fe200078e0a09 */
[C---:B------:R-:W-:Y:S01]  /*0de0*/  ISETP.GT.U32.AND P1, PT, R18.reuse, R3, PT ;  /* 0x000000031200720c */ /* 0x040fe20003f24070 */
[C---:B------:R-:W-:Y:S02]  /*0df0*/  IMAD R11, R18.reuse, R11, R21 ;  /* 0x0000000b120b7224 */ /* 0x040fe400078e0215 */
[----:B------:R-:W-:Y:S01]  /*0e00*/  IMAD R9, R18, R9, R17 ;  /* 0x0000000912097224 */ /* 0x000fe200078e0211 */
[----:B------:R-:W-:Y:S01]  /*0e10*/  LOP3.LUT R17, R14, 0x10, RZ, 0xc0, !PT ;  /* 0x000000100e117812 */ /* 0x000fe200078ec0ff */
[----:B------:R-:W-:Y:S01]  /*0e20*/  IMAD.HI.U32 R12, R2, R23, RZ ;  /* 0x00000017020c7227 */ /* 0x000fe200078e00ff */
[----:B------:R-:W-:-:S02]  /*0e30*/  ISETP.GT.U32.AND P3, PT, R18, R11, PT ;  /* 0x0000000b1200720c */ /* 0x000fc40003f64070 */
[----:B------:R-:W-:Y:S01]  /*0e40*/  ISETP.GT.U32.AND P4, PT, R18, R9, PT ;  /* 0x000000091200720c */ /* 0x000fe20003f84070 */
[----:B------:R-:W-:Y:S01]  /*0e50*/  @!P6 IMAD.IADD R6, R6, 0x1, -R18 ;  /* 0x000000010606e824 */ /* 0x000fe200078e0a12 */
[----:B------:R-:W-:Y:S01]  /*0e60*/  LOP3.LUT R2, R0, 0xc0, RZ, 0xc0, !PT ;  /* 0x000000c000027812 */ /* 0x000fe200078ec0ff */
[----:B------:R-:W-:Y:S02]  /*0e70*/  IMAD.MOV R12, RZ, RZ, -R12 ;  /* 0x000000ffff0c7224 */ /* 0x000fe400078e0a0c */
[----:B------:R-:W-:Y:S01]  /*0e80*/  IMAD.HI.U32 R13, R13, R19, RZ ;  /* 0x000000130d0d7227 */ /* 0x000fe200078e00ff */
[----:B------:R-:W-:Y:S02]  /*0e90*/  LEA.HI R16, R2, R17, RZ, 0x1f ;  /* 0x0000001102107211 */ /* 0x000fe400078ff8ff */
[----:B------:R-:W-:Y:S01]  /*0ea0*/  SHF.R.U32.HI R77, RZ, 0x2, R2 ;  /* 0x00000002ff4d7819 */ /* 0x000fe20000011602 */
[----:B------:R-:W-:Y:S01]  /*0eb0*/  @!P0 IMAD.IADD R10, R10, 0x1, -R18 ;  /* 0x000000010a0a8824 */ /* 0x000fe200078e0a12 */
[C---:B------:R-:W-:Y:S01]  /*0ec0*/  ISETP.GT.U32.AND P0, PT, R18.reuse, R6, PT ;  /* 0x000000061200720c */ /* 0x040fe20003f04070 */
[----:B------:R-:W-:Y:S01]  /*0ed0*/  IMAD R12, R18, R12, R23 ;  /* 0x0000000c120c7224 */ /* 0x000fe200078e0217 */
[----:B------:R-:W-:Y:S01]  /*0ee0*/  LOP3.LUT R77, R77, 0x1fe, R14, 0x78, !PT ;  /* 0x000001fe4d4d7812 */ /* 0x000fe200078e780e */
[----:B------:R-:W-:-:S02]  /*0ef0*/  IMAD.MOV R13, RZ, RZ, -R13 ;  /* 0x000000ffff0d7224 */ /* 0x000fc400078e0a0d */
[--C-:B------:R-:W-:Y:S01]  /*0f00*/  @!P2 IMAD.IADD R4, R4, 0x1, -R18.reuse ;  /* 0x000000010404a824 */ /* 0x100fe200078e0a12 */
[----:B------:R-:W-:Y:S01]  /*0f10*/  ISETP.GT.U32.AND P2, PT, R18, R12, PT ;  /* 0x0000000c1200720c */ /* 0x000fe20003f44070 */
[--C-:B------:R-:W-:Y:S01]  /*0f20*/  @!P5 IMAD.IADD R5, R5, 0x1, -R18.reuse ;  /* 0x000000010505d824 */ /* 0x100fe200078e0a12 */
[----:B------:R-:W-:Y:S01]  /*0f30*/  LOP3.LUT R88, R77, 0x40, RZ, 0x3c, !PT ;  /* 0x000000404d587812 */ /* 0x000fe200078e3cff */
[----:B------:R-:W-:Y:S01]  /*0f40*/  IMAD R13, R20, R13, R19 ;  /* 0x0000000d140d7224 */ /* 0x000fe200078e0213 */
[----:B------:R-:W-:Y:S01]  /*0f50*/  ISETP.GT.U32.AND P6, PT, R18, R4, PT ;  /* 0x000000041200720c */ /* 0x000fe20003fc4070 */
[--C-:B------:R-:W-:Y:S01]  /*0f60*/  @!P3 IMAD.IADD R11, R11, 0x1, -R18.reuse ;  /* 0x000000010b0bb824 */ /* 0x100fe200078e0a12 */
[----:B------:R-:W-:Y:S01]  /*0f70*/  ISETP.GE.AND P3, PT, R8, RZ, PT ;  /* 0x000000ff0800720c */ /* 0x000fe20003f66270 */
[--C-:B------:R-:W-:Y:S01]  /*0f80*/  @!P4 IMAD.IADD R9, R9, 0x1, -R18.reuse ;  /* 0x000000010909c824 */ /* 0x100fe200078e0a12 */
[----:B------:R-:W-:Y:S01]  /*0f90*/  ISETP.GT.U32.AND P4, PT, R18, R5, PT ;  /* 0x000000051200720c */ /* 0x000fe20003f84070 */
[--C-:B------:R-:W-:Y:S01]  /*0fa0*/  @!P0 IMAD.IADD R6, R6, 0x1, -R18.reuse ;  /* 0x0000000106068824 */ /* 0x100fe200078e0a12 */
[----:B------:R-:W-:Y:S01]  /*0fb0*/  ISETP.GT.U32.AND P5, PT, R20, R13, PT ;  /* 0x0000000d1400720c */ /* 0x000fe20003fa4070 */
[--C-:B------:R-:W-:Y:S01]  /*0fc0*/  @!P1 IMAD.IADD R3, R3, 0x1, -R18.reuse ;  /* 0x0000000103039824 */ /* 0x100fe200078e0a12 */
[----:B------:R-:W-:Y:S01]  /*0fd0*/  ISETP.GT.U32.AND P0, PT, R18, R11, PT ;  /* 0x0000000b1200720c */ /* 0x000fe20003f04070 */
[--C-:B------:R-:W-:Y:S01]  /*0fe0*/  @!P2 IMAD.IADD R12, R12, 0x1, -R18.reuse ;  /* 0x000000010c0ca824 */ /* 0x100fe200078e0a12 */
[----:B------:R-:W-:Y:S01]  /*0ff0*/  ISETP.GE.AND P2, PT, R24, RZ, PT ;  /* 0x000000ff1800720c */ /* 0x000fe20003f46270 */
[----:B------:R-:W-:Y:S01]  /*1000*/  IMAD R17, R15, 0x90, RZ ;  /* 0x000000900f117824 */ /* 0x000fe200078e02ff */
[----:B------:R-:W-:Y:S01]  /*1010*/  ISETP.GE.AND P1, PT, R22, RZ, PT ;  /* 0x000000ff1600720c */ /* 0x000fe20003f26270 */
[--C-:B------:R-:W-:Y:S01]  /*1020*/  @!P6 IMAD.IADD R4, R4, 0x1, -R18.reuse ;  /* 0x000000010404e824 */ /* 0x100fe200078e0a12 */
[----:B------:R-:W-:Y:S01]  /*1030*/  ISETP.GE.AND P6, PT, R25, RZ, PT ;  /* 0x000000ff1900720c */ /* 0x000fe20003fc6270 */
[----:B------:R-:W-:Y:S01]  /*1040*/  @!P3 IMAD.MOV R3, RZ, RZ, -R3 ;  /* 0x000000ffff03b224 */ /* 0x000fe200078e0a03 */
[C---:B------:R-:W-:Y:S01]  /*1050*/  ISETP.GT.U32.AND P3, PT, R18.reuse, R12, PT ;  /* 0x0000000c1200720c */ /* 0x040fe20003f64070 */
[----:B------:R-:W-:Y:S01]  /*1060*/  @!P4 IMAD.IADD R5, R5, 0x1, -R18 ;  /* 0x000000010505c824 */ /* 0x000fe200078e0a12 */
[C---:B------:R-:W-:Y:S01]  /*1070*/  ISETP.GT.U32.AND P4, PT, R18.reuse, R10, PT ;  /* 0x0000000a1200720c */ /* 0x040fe20003f84070 */
[----:B------:R-:W-:Y:S01]  /*1080*/  @!P5 IMAD.IADD R13, R13, 0x1, -R20 ;  /* 0x000000010d0dd824 */ /* 0x000fe200078e0a14 */
[----:B------:R-:W-:Y:S01]  /*1090*/  ISETP.GT.U32.AND P5, PT, R18, R9, PT ;  /* 0x000000091200720c */ /* 0x000fe20003fa4070 */
[----:B------:R-:W-:Y:S01]  /*10a0*/  @!P0 IMAD.IADD R11, R11, 0x1, -R18 ;  /* 0x000000010b0b8824 */ /* 0x000fe200078e0a12 */
[----:B------:R-:W-:Y:S01]  /*10b0*/  ISETP.GE.AND P0, PT, R28, RZ, PT ;  /* 0x000000ff1c00720c */ /* 0x000fe20003f06270 */
[----:B------:R-:W-:Y:S01]  /*10c0*/  @!P2 IMAD.MOV R4, RZ, RZ, -R4 ;  /* 0x000000ffff04a224 */ /* 0x000fe200078e0a04 */
[----:B------:R-:W-:Y:S01]  /*10d0*/  ISETP.GT.U32.AND P2, PT, R20, R13, PT ;  /* 0x0000000d1400720c */ /* 0x000fe20003f44070 */
[----:B------:R-:W-:Y:S01]  /*10e0*/  IMAD R15, R15, 0x110, RZ ;  /* 0x000001100f0f7824 */ /* 0x000fe200078e02ff */
[----:B------:R-:W-:Y:S01]  /*10f0*/  LOP3.LUT R80, R17, 0x30, R14, 0x78, !PT ;  /* 0x0000003011507812 */ /* 0x000fe200078e780e */
[----:B------:R-:W-:Y:S01]  /*1100*/  IMAD.SHL.U32 R2, R0, 0x80, RZ ;  /* 0x0000008000027824 */ /* 0x000fe200078e00ff */
[----:B------:R-:W-:Y:S01]  /*1110*/  CS2R R22, SRZ ;  /* 0x0000000000167805 */ /* 0x000fe2000001ff00 */
[--C-:B------:R-:W-:Y:S01]  /*1120*/  @!P3 IMAD.IADD R12, R12, 0x1, -R18.reuse ;  /* 0x000000010c0cb824 */ /* 0x100fe200078e0a12 */
[----:B------:R-:W-:Y:S01]  /*1130*/  ISETP.GE.AND P3, PT, R29, RZ, PT ;  /* 0x000000ff1d00720c */ /* 0x000fe20003f66270 */
[--C-:B------:R-:W-:Y:S01]  /*1140*/  @!P4 IMAD.IADD R10, R10, 0x1, -R18.reuse ;  /* 0x000000010a0ac824 */ /* 0x100fe200078e0a12 */
[----:B------:R-:W-:Y:S01]  /*1150*/  ISETP.GE.AND P4, PT, R27, RZ, PT ;  /* 0x000000ff1b00720c */ /* 0x000fe20003f86270 */
[----:B------:R-:W-:Y:S01]  /*1160*/  @!P5 IMAD.IADD R9, R9, 0x1, -R18 ;  /* 0x000000010909d824 */ /* 0x000fe200078e0a12 */
[----:B------:R-:W-:Y:S01]  /*1170*/  ISETP.GE.AND P5, PT, R26, RZ, PT ;  /* 0x000000ff1a00720c */ /* 0x000fe20003fa6270 */
[----:B------:R-:W-:Y:S01]  /*1180*/  @!P1 IMAD.MOV R12, RZ, RZ, -R12 ;  /* 0x000000ffff0c9224 */ /* 0x000fe200078e0a0c */
[----:B------:R-:W-:Y:S01]  /*1190*/  ISETP.GE.AND P1, PT, R74, RZ, PT ;  /* 0x000000ff4a00720c */ /* 0x000fe20003f26270 */
[----:B------:R-:W-:Y:S01]  /*11a0*/  @!P0 IMAD.MOV R10, RZ, RZ, -R10 ;  /* 0x000000ffff0a8224 */ /* 0x000fe200078e0a0a */
[----:B------:R-:W-:Y:S01]  /*11b0*/  ISETP.NE.AND P0, PT, RZ, c[0x0][0x178], PT ;  /* 0x00005e00ff007a0c */ /* 0x000fe20003f05270 */
[----:B------:R-:W-:Y:S01]  /*11c0*/  @!P2 IMAD.IADD R13, R13, 0x1, -R20 ;  /* 0x000000010d0da824 */ /* 0x000fe200078e0a14 */
[----:B------:R-:W-:Y:S01]  /*11d0*/  LOP3.LUT R15, R15, R16, RZ, 0x3c, !PT ;  /* 0x000000100f0f7212 */ /* 0x000fe200078e3cff */
[----:B------:R-:W-:Y:S01]  /*11e0*/  @!P6 IMAD.MOV R5, RZ, RZ, -R5 ;  /* 0x000000ffff05e224 */ /* 0x000fe200078e0a05 */
[----:B------:R-:W-:Y:S01]  /*11f0*/  LOP3.LUT R2, R2, 0x800, RZ, 0xc0, !PT ;  /* 0x0000080002027812 */ /* 0x000fe200078ec0ff */
[----:B------:R-:W-:Y:S01]  /*1200*/  @!P3 IMAD.MOV R11, RZ, RZ, -R11 ;  /* 0x000000ffff0bb224 */ /* 0x000fe200078e0a0b */
[----:B------:R-:W-:Y:S01]  /*1210*/  ISETP.NE.AND P2, PT, RZ, c[0x0][0x17c], PT ;  /* 0x00005f00ff007a0c */ /* 0x000fe20003f45270 */
[----:B------:R-:W-:Y:S01]  /*1220*/  @!P4 IMAD.MOV R9, RZ, RZ, -R9 ;  /* 0x000000ffff09c224 */ /* 0x000fe200078e0a09 */
[----:B------:R-:W-:Y:S01]  /*1230*/  LOP3.LUT R80, R80, R75, RZ, 0xfc, !PT ;  /* 0x0000004b50507212 */ /* 0x000fe200078efcff */
[----:B------:R-:W-:Y:S01]  /*1240*/  IMAD.IADD R78, R2, 0x1, R15 ;  /* 0x00000001024e7824 */ /* 0x000fe200078e020f */
[----:B------:R-:W-:Y:S01]  /*1250*/  LOP3.LUT R2, RZ, c[0x0][0x17c], RZ, 0x33, !PT ;  /* 0x00005f00ff027a12 */ /* 0x000fe200078e33ff */
[----:B------:R-:W-:Y:S01]  /*1260*/  @!P5 IMAD.MOV R6, RZ, RZ, -R6 ;  /* 0x000000ffff06d224 */ /* 0x000fe200078e0a06 */
[----:B------:R-:W-:Y:S01]  /*1270*/  CS2R R20, SRZ ;  /* 0x0000000000147805 */ /* 0x000fe2000001ff00 */
[----:B------:R-:W-:Y:S01]  /*1280*/  @!P1 IMAD.MOV R13, RZ, RZ, -R13 ;  /* 0x000000ffff0d9224 */ /* 0x000fe200078e0a0d */
[C---:B------:R-:W-:Y:S01]  /*1290*/  SEL R3, R2.reuse, R3, !P2 ;  /* 0x0000000302037207 */ /* 0x040fe20005000000 */
[----:B------:R-:W-:Y:S01]  /*12a0*/  CS2R R24, SRZ ;  /* 0x0000000000187805 */ /* 0x000fe2000001ff00 */
[----:B------:R-:W-:Y:S01]  /*12b0*/  @!P0 LOP3.LUT R13, RZ, c[0x0][0x178], RZ, 0x33, !PT ;  /* 0x00005e00ff0d8a12 */ /* 0x000fe200078e33ff */
[----:B------:R-:W-:Y:S01]  /*12c0*/  CS2R R26, SRZ ;  /* 0x00000000001a7805 */ /* 0x000fe2000001ff00 */
[C---:B------:R-:W-:Y:S01]  /*12d0*/  SEL R4, R2.reuse, R4, !P2 ;  /* 0x0000000402047207 */ /* 0x040fe20005000000 */
[----:B------:R-:W-:Y:S01]  /*12e0*/  IMAD R71, R3, c[0x0][0x190], RZ ;  /* 0x0000640003477a24 */ /* 0x000fe200078e02ff */
[C---:B------:R-:W-:Y:S01]  /*12f0*/  SEL R5, R2.reuse, R5, !P2 ;  /* 0x0000000502057207 */ /* 0x040fe20005000000 */
[----:B------:R-:W-:Y:S01]  /*1300*/  IMAD R13, R13, c[0x0][0x184], RZ ;  /* 0x000061000d0d7a24 */ /* 0x000fe200078e02ff */
[----:B------:R-:W-:Y:S01]  /*1310*/  SEL R6, R2, R6, !P2 ;  /* 0x0000000602067207 */ /* 0x000fe20005000000 */
        /* <DEDUP_REMOVED lines=9> */
[----:B------:R-:W-:Y:S01]  /*13b0*/  LEA R70, P0, R71, c[0x0][0x168], 0x1 ;  /* 0x00005a0047467a11 */ /* 0x000fe200078008ff */
[----:B------:R-:W-:Y:S01]  /*13c0*/  IMAD R11, R11, c[0x0][0x190], RZ ;  /* 0x000064000b0b7a24 */ /* 0x000fe200078e02ff */
[----:B------:R-:W-:Y:S01]  /*13d0*/  LEA R68, P1, R4, c[0x0][0x168], 0x1 ;  /* 0x00005a0004447a11 */ /* 0x000fe200078208ff */
[----:B------:R-:W-:Y:S01]  /*13e0*/  IMAD R57, R2, c[0x0][0x190], RZ ;  /* 0x0000640002397a24 */ /* 0x000fe200078e02ff */
[----:B------:R-:W-:Y:S01]  /*13f0*/  LEA R2, P6, R13, c[0x0][0x160], 0x1 ;  /* 0x000058000d027a11 */ /* 0x000fe200078c08ff */
[----:B------:R-:W-:Y:S01]  /*1400*/  IMAD.SHL.U32 R111, R111, 0x40, RZ ;  /* 0x000000406f6f7824 */ /* 0x000fe200078e00ff */
[----:B------:R-:W-:Y:S01]  /*1410*/  LEA.HI.X.SX32 R71, R71, c[0x0][0x16c], 0x1, P0 ;  /* 0x00005b0047477a11 */ /* 0x000fe200000f0eff */
[----:B------:R-:W-:Y:S01]  /*1420*/  IMAD.SHL.U32 R113, R113, 0x40, RZ ;  /* 0x0000004071717824 */ /* 0x000fe200078e00ff */
[----:B------:R-:W-:Y:S01]  /*1430*/  LEA.HI.X.SX32 R3, R13, c[0x0][0x164], 0x1, P6 ;  /* 0x000059000d037a11 */ /* 0x000fe200030f0eff */
[----:B------:R-:W-:Y:S01]  /*1440*/  IMAD R115, R152, c[0x0][0x18c], RZ ;  /* 0x0000630098737a24 */ /* 0x000fe200078e02ff */
[----:B------:R-:W-:Y:S01]  /*1450*/  LEA R66, P2, R5, c[0x0][0x168], 0x1 ;  /* 0x00005a0005427a11 */ /* 0x000fe200078408ff */
        /* <DEDUP_REMOVED lines=11> */
[----:B------:R-:W-:Y:S01]  /*1510*/  LOP3.LUT R90, R80, 0x40, RZ, 0x3c, !PT ;  /* 0x00000040505a7812 */ /* 0x000fe200078e3cff */
[----:B------:R-:W-:Y:S01]  /*1520*/  IMAD R129, R142, c[0x0][0x188], RZ ;  /* 0x000062008e817a24 */ /* 0x000fe200078e02ff */
[----:B------:R-:W-:Y:S01]  /*1530*/  LEA.HI.X.SX32 R69, R4, c[0x0][0x16c], 0x1, P1 ;  /* 0x00005b0004457a11 */ /* 0x000fe200008f0eff */
        /* <DEDUP_REMOVED lines=12> */
[----:B------:R-:W-:-:S02]  /*1600*/  IMAD R143, R128, c[0x0][0x188], RZ ;  /* 0x00006200808f7a24 */ /* 0x000fc400078e02ff */
[----:B------:R-:W-:Y:S02]  /*1610*/  IMAD R145, R126, c[0x0][0x188], RZ ;  /* 0x000062007e917a24 */ /* 0x000fe400078e02ff */
[----:B------:R-:W-:Y:S02]  /*1620*/  IMAD R147, R124, c[0x0][0x188], RZ ;  /* 0x000062007c937a24 */ /* 0x000fe400078e02ff */
.L_x_2:
[----:B------:R-:W-:Y:S01]  /*1630*/  ISETP.GE.AND P1, PT, R72, UR4, PT ;  /* 0x0000000448007c0c */ /* 0x000fe2000bf26270 */
[----:B------:R-:W-:Y:S01]  /*1640*/  IMAD.WIDE R12, R79, 0x2, R2 ;  /* 0x000000024f0c7825 */ /* 0x000fe200078e0202 */
[----:B------:R-:W-:Y:S02]  /*1650*/  PRMT R17, RZ, 0x7610, R17 ;  /* 0x00007610ff117816 */ /* 0x000fe40000000011 */
[----:B------:R-:W-:Y:S01]  /*1660*/  ISETP.GE.AND P2, PT, R94, UR4, PT ;  /* 0x000000045e007c0c */ /* 0x000fe2000bf46270 */
[----:B------:R-:W-:Y:S01]  /*1670*/  IMAD.WIDE R6, R109, 0x2, R2 ;  /* 0x000000026d067825 */ /* 0x000fe200078e0202 */
[----:B------:R-:W-:Y:S02]  /*1680*/  ISETP.GE.AND P0, PT, R100, UR4, PT ;  /* 0x0000000464007c0c */ /* 0x000fe4000bf06270 */
[----:B------:R-:W-:Y:S01]  /*1690*/  PRMT R19, RZ, 0x7610, R19 ;  /* 0x00007610ff137816 */ /* 0x000fe20000000013 */
[----:B------:R-:W-:Y:S01]  /*16a0*/  IMAD.WIDE R4, R107, 0x2, R2 ;  /* 0x000000026b047825 */ /* 0x000fe200078e0202 */
[----:B------:R-:W-:-:S02]  /*16b0*/  ISETP.GE.AND P3, PT, R96, UR4, PT ;  /* 0x0000000460007c0c */ /* 0x000fc4000bf66270 */
[----:B------:R-:W-:Y:S01]  /*16c0*/  ISETP.GE.AND P4, PT, R98, UR4, PT ;  /* 0x0000000462007c0c */ /* 0x000fe2000bf86270 */
[----:B------:R0:W2:Y:S01]  /*16d0*/  @!P1 LDG.E.U16 R17, [R12.64] ;  /* 0x000000060c119981 */ /* 0x0000a2000c1e1500 */
[----:B------:R-:W-:Y:S01]  /*16e0*/  ISETP.GE.AND P1, PT, R102, UR4, PT ;  /* 0x0000000466007c0c */ /* 0x000fe2000bf26270 */
[----:B------:R-:W-:Y:S01]  /*16f0*/  IMAD.WIDE R8, R103, 0x2, R2 ;  /* 0x0000000267087825 */ /* 0x000fe200078e0202 */
[----:B------:R-:W-:Y:S01]  /*1700*/  PRMT R33, RZ, 0x7610, R33 ;  /* 0x00007610ff217816 */ /* 0x000fe20000000021 */
[----:B------:R1:W3:Y:S01]  /*1710*/  @!P2 LDG.E.U16 R19, [R6.64] ;  /* 0x000000060613a981 */ /* 0x0002e2000c1e1500 */
[----:B------:R-:W-:Y:S01]  /*1720*/  PRMT R35, RZ, 0x7610, R35 ;  /* 0x00007610ff237816 */ /* 0x000fe20000000023 */
[--C-:B------:R-:W-:Y:S01]  /*1730*/  IMAD.WIDE R14, R101, 0x2, R2.reuse ;  /* 0x00000002650e7825 */ /* 0x100fe200078e0202 */
[----:B------:R-:W-:Y:S02]  /*1740*/  ISETP.GE.AND P2, PT, R104, UR4, PT ;  /* 0x0000000468007c0c */ /* 0x000fe4000bf46270 */
[----:B------:R4:W5:Y:S01]  /*1750*/  @!P0 LDG.E.U16 R33, [R8.64] ;  /* 0x0000000608218981 */ /* 0x000962000c1e1500 */
[----:B------:R-:W-:Y:S01]  /*1760*/  ISETP.GE.AND P0, PT, R108, UR4, PT ;  /* 0x000000046c007c0c */ /* 0x000fe2000bf06270 */
[----:B------:R-:W-:Y:S01]  /*1770*/  IMAD.WIDE R10, R105, 0x2, R2 ;  /* 0x00000002690a7825 */ /* 0x000fe200078e0202 */
[----:B------:R-:W-:-:S02]  /*1780*/  PRMT R29, RZ, 0x7610, R29 ;  /* 0x00007610ff1d7816 */ /* 0x000fc4000000001d */
[----:B------:R0:W3:Y:S01]  /*1790*/  @!P1 LDG.E.U16 R35, [R14.64] ;  /* 0x000000060e239981 */ /* 0x0000e2000c1e1500 */
[----:B------:R-:W-:Y:S02]  /*17a0*/  ISETP.GE.AND P1, PT, R112, UR4, PT ;  /* 0x0000000470007c0c */ /* 0x000fe4000bf26270 */
[----:B------:R-:W-:Y:S01]  /*17b0*/  PRMT R31, RZ, 0x7610, R31 ;  /* 0x00007610ff1f7816 */ /* 0x000fe2000000001f */
[----:B------:R0:W3:Y:S01]  /*17c0*/  @!P3 LDG.E.U16 R29, [R4.64] ;  /* 0x00000006041db981 */ /* 0x0000e2000c1e1500 */
[----:B------:R-:W-:Y:S01]  /*17d0*/  PRMT R41, RZ, 0x7610, R41 ;  /* 0x00007610ff297816 */ /* 0x000fe20000000029 */
[----:B-1----:R-:W-:Y:S01]  /*17e0*/  IMAD.WIDE R6, R99, 0x2, R2 ;  /* 0x0000000263067825 */ /* 0x002fe200078e0202 */
[----:B------:R-:W-:Y:S02]  /*17f0*/  PRMT R45, RZ, 0x7610, R45 ;  /* 0x00007610ff2d7816 */ /* 0x000fe4000000002d */
[----:B------:R1:W3:Y:S01]  /*1800*/  @!P4 LDG.E.U16 R31, [R10.64] ;  /* 0x000000060a1fc981 */ /* 0x0002e2000c1e1500 */
[----:B------:R-:W-:Y:S01]  /*1810*/  PRMT R49, RZ, 0x7610, R49 ;  /* 0x00007610ff317816 */ /* 0x000fe20000000031 */
[--C-:B----4-:R-:W-:Y:S01]  /*1820*/  IMAD.WIDE R8, R95, 0x2, R2.reuse ;  /* 0x000000025f087825 */ /* 0x110fe200078e0202 */
[----:B------:R-:W-:Y:S01]  /*1830*/  ISETP.GE.AND P3, PT, R106, UR4, PT ;  /* 0x000000046a007c0c */ /* 0x000fe2000bf66270 */
[----:B------:R4:W3:Y:S01]  /*1840*/  @!P2 LDG.E.U16 R41, [R6.64] ;  /* 0x000000060629a981 */ /* 0x0008e2000c1e1500 */
[----:B------:R-:W-:Y:S01]  /*1850*/  ISETP.GE.AND P4, PT, R110, UR4, PT ;  /* 0x000000046e007c0c */ /* 0x000fe2000bf86270 */
[----:B-1----:R-:W-:-:S02]  /*1860*/  IMAD.WIDE R10, R91, 0x2, R2 ;  /* 0x000000025b0a7825 */ /* 0x002fc400078e0202 */
[----:B------:R1:W3:Y:S01]  /*1870*/  @!P0 LDG.E.U16 R45, [R8.64] ;  /* 0x00000006082d8981 */ /* 0x0002e2000c1e1500 */
[----:B------:R-:W-:Y:S02]  /*1880*/  ISETP.GE.AND P2, PT, R114, UR4, PT ;  /* 0x0000000472007c0c */ /* 0x000fe4000bf46270 */
[----:B------:R-:W-:Y:S01]  /*1890*/  ISETP.GE.AND P0, PT, R116, UR4, PT ;  /* 0x0000000474007c0c */ /* 0x000fe2000bf06270 */
[----:B------:R1:W3:Y:S01]  /*18a0*/  @!P1 LDG.E.U16 R49, [R10.64] ;  /* 0x000000060a319981 */ /* 0x0002e2000c1e1500 */
[----:B------:R-:W-:Y:S01]  /*18b0*/  ISETP.GE.AND P1, PT, R120, UR4, PT ;  /* 0x0000000478007c0c */ /* 0x000fe2000bf26270 */
[----:B0-----:R-:W-:Y:S01]  /*18c0*/  IMAD.WIDE R4, R97, 0x2, R2 ;  /* 0x0000000261047825 */ /* 0x001fe200078e0202 */
[----:B------:R-:W-:Y:S02]  /*18d0*/  PRMT R43, RZ, 0x7610, R43 ;  /* 0x00007610ff2b7816 */ /* 0x000fe4000000002b */
[----:B------:R-:W-:Y:S01]  /*18e0*/  PRMT R47, RZ, 0x7610, R47 ;  /* 0x00007610ff2f7816 */ /* 0x000fe2000000002f */
[----:B------:R-:W-:Y:S01]  /*18f0*/  IMAD.WIDE R12, R93, 0x2, R2 ;  /* 0x000000025d0c7825 */ /* 0x000fe200078e0202 */
[----:B------:R-:W-:-:S02]  /*1900*/  PRMT R15, RZ, 0x7610, R15 ;  /* 0x00007610ff0f7816 */ /* 0x000fc4000000000f */
[----:B------:R0:W3:Y:S01]  /*1910*/  @!P3 LDG.E.U16 R43, [R4.64] ;  /* 0x00000006042bb981 */ /* 0x0000e2000c1e1500 */
[----:B------:R-:W-:Y:S01]  /*1920*/  PRMT R51, RZ, 0x7610, R51 ;  /* 0x00007610ff337816 */ /* 0x000fe20000000033 */
[----:B----4-:R-:W-:Y:S01]  /*1930*/  IMAD.WIDE R6, R87, 0x2, R2 ;  /* 0x0000000257067825 */ /* 0x010fe200078e0202 */
[----:B------:R-:W-:Y:S01]  /*1940*/  PRMT R155, RZ, 0x7610, R155 ;  /* 0x00007610ff9b7816 */ /* 0x000fe2000000009b */
[----:B------:R4:W3:Y:S01]  /*1950*/  @!P4 LDG.E.U16 R47, [R12.64] ;  /* 0x000000060c2fc981 */ /* 0x0008e2000c1e1500 */
[----:B------:R-:W-:-:S03]  /*1960*/  ISETP.GE.AND P3, PT, R118, UR4, PT ;  /* 0x0000000476007c0c */ /* 0x000fc6000bf66270 */
[----:B------:R1:W3:Y:S01]  /*1970*/  @!P0 LDG.E.U16 R51, [R6.64] ;  /* 0x0000000606338981 */ /* 0x0002e2000c1e1500 */
[----:B0-----:R-:W-:-:S04]  /*1980*/  IMAD.WIDE R4, R89, 0x2, R2 ;  /* 0x0000000259047825 */ /* 0x001fc800078e0202 */
[--C-:B----4-:R-:W-:Y:S01]  /*1990*/  IMAD.WIDE R12, R83, 0x2, R2.reuse ;  /* 0x00000002530c7825 */ /* 0x110fe200078e0202 */
[----:B------:R0:W4:Y:S01]  /*19a0*/  @!P2 LDG.E.U16 R15, [R4.64] ;  /* 0x00000006040fa981 */ /* 0x000122000c1e1500 */
[----:B------:R-:W-:Y:S02]  /*19b0*/  ISETP.GE.AND P0, PT, R122, UR4, PT ;  /* 0x000000047a007c0c */ /* 0x000fe4000bf06270 */
[----:B------:R-:W-:Y:S01]  /*19c0*/  ISETP.GE.AND P2, PT, R124, UR4, PT ;  /* 0x000000047c007c0c */ /* 0x000fe2000bf46270 */
[----:B------:R0:W4:Y:S01]  /*19d0*/  @!P1 LDG.E.U16 R155, [R12.64] ;  /* 0x000000060c9b9981 */ /* 0x000122000c1e1500 */
[----:B------:R-:W-:Y:S01]  /*19e0*/  ISETP.GE.AND P1, PT, R126, UR4, PT ;  /* 0x000000047e007c0c */ /* 0x000fe2000bf26270 */
[----:B-1----:R-:W-:Y:S01]  /*19f0*/  IMAD.WIDE R8, R85, 0x2, R2 ;  /* 0x0000000255087825 */ /* 0x002fe200078e0202 */
[----:B------:R-:W-:Y:S02]  /*1a00*/  PRMT R153, RZ, 0x7610, R153 ;  /* 0x00007610ff997816 */ /* 0x000fe40000000099 */
[----:B------:R-:W-:Y:S01]  /*1a10*/  PRMT R157, RZ, 0x7610, R157 ;  /* 0x00007610ff9d7816 */ /* 0x000fe2000000009d */
[----:B0-----:R-:W-:Y:S01]  /*1a20*/  IMAD.WIDE R4, R81, 0x2, R2 ;  /* 0x0000000251047825 */ /* 0x001fe200078e0202 */
[----:B------:R-:W-:-:S02]  /*1a30*/  PRMT R159, RZ, 0x7610, R159 ;  /* 0x00007610ff9f7816 */ /* 0x000fc4000000009f */
[----:B------:R0:W4:Y:S01]  /*1a40*/  @!P3 LDG.E.U16 R153, [R8.64] ;  /* 0x000000060899b981 */ /* 0x000122000c1e1500 */
[----:B------:R-:W-:Y:S01]  /*1a50*/  PRMT R161, RZ, 0x7610, R161 ;  /* 0x00007610ffa17816 */ /* 0x000fe200000000a1 */
[--C-:B------:R-:W-:Y:S01]  /*1a60*/  IMAD.WIDE R6, R147, 0x2, R2.reuse ;  /* 0x0000000293067825 */ /* 0x100fe200078e0202 */
[----:B------:R-:W-:Y:S01]  /*1a70*/  ISETP.GE.AND P3, PT, R128, UR4, PT ;  /* 0x0000000480007c0c */ /* 0x000fe2000bf66270 */
[----:B------:R1:W4:Y:S02]  /*1a80*/  @!P0 LDG.E.U16 R157, [R4.64] ;  /* 0x00000006049d8981 */ /* 0x000324000c1e1500 */
[--C-:B0-----:R-:W-:Y:S02]  /*1a90*/  IMAD.WIDE R8, R145, 0x2, R2.reuse ;  /* 0x0000000291087825 */ /* 0x101fe400078e0202 */
[----:B------:R0:W4:Y:S01]  /*1aa0*/  @!P2 LDG.E.U16 R159, [R6.64] ;  /* 0x00000006069fa981 */ /* 0x000122000c1e1500 */
[----:B------:R-:W-:Y:S02]  /*1ab0*/  ISETP.GE.AND P2, PT, R130, UR4, PT ;  /* 0x0000000482007c0c */ /* 0x000fe4000bf46270 */
[----:B------:R-:W-:Y:S01]  /*1ac0*/  ISETP.GE.AND P0, PT, R138, UR4, PT ;  /* 0x000000048a007c0c */ /* 0x000fe2000bf06270 */
[----:B------:R0:W4:Y:S01]  /*1ad0*/  @!P1 LDG.E.U16 R161, [R8.64] ;  /* 0x0000000608a19981 */ /* 0x000122000c1e1500 */
[----:B------:R-:W-:Y:S01]  /*1ae0*/  ISETP.GE.AND P1, PT, R132, UR4, PT ;  /* 0x0000000484007c0c */ /* 0x000fe2000bf26270 */
[----:B------:R-:W-:Y:S01]  /*1af0*/  IMAD.WIDE R10, R143, 0x2, R2 ;  /* 0x000000028f0a7825 */ /* 0x000fe200078e0202 */
[----:B------:R-:W-:-:S02]  /*1b00*/  PRMT R163, RZ, 0x7610, R163 ;  /* 0x00007610ffa37816 */ /* 0x000fc400000000a3 */
[----:B------:R-:W-:Y:S01]  /*1b10*/  PRMT R165, RZ, 0x7610, R165 ;  /* 0x00007610ffa57816 */ /* 0x000fe200000000a5 */
[----:B------:R-:W-:Y:S01]  /*1b20*/  IMAD.WIDE R12, R141, 0x2, R2 ;  /* 0x000000028d0c7825 */ /* 0x000fe200078e0202 */
[----:B------:R-:W-:Y:S02]  /*1b30*/  PRMT R167, RZ, 0x7610, R167 ;  /* 0x00007610ffa77816 */ /* 0x000fe400000000a7 */
[----:B------:R1:W4:Y:S01]  /*1b40*/  @!P3 LDG.E.U16 R163, [R10.64] ;  /* 0x000000060aa3b981 */ /* 0x000322000c1e1500 */
[----:B------:R-:W-:Y:S01]  /*1b50*/  PRMT R173, RZ, 0x7610, R173 ;  /* 0x00007610ffad7816 */ /* 0x000fe200000000ad */
[--C-:B0-----:R-:W-:Y:S01]  /*1b60*/  IMAD.WIDE R6, R139, 0x2, R2.reuse ;  /* 0x000000028b067825 */ /* 0x101fe200078e0202 */
[----:B------:R-:W-:Y:S01]  /*1b70*/  ISETP.GE.AND P3, PT, R134, UR4, PT ;  /* 0x0000000486007c0c */ /* 0x000fe2000bf66270 */
[----:B------:R0:W4:Y:S02]  /*1b80*/  @!P2 LDG.E.U16 R165, [R12.64] ;  /* 0x000000060ca5a981 */ /* 0x000124000c1e1500 */
[----:B-1----:R-:W-:-:S02]  /*1b90*/  IMAD.WIDE R10, R133, 0x2, R2 ;  /* 0x00000002850a7825 */ /* 0x002fc400078e0202 */
[----:B------:R1:W4:Y:S01]  /*1ba0*/  @!P1 LDG.E.U16 R167, [R6.64] ;  /* 0x0000000606a79981 */ /* 0x000322000c1e1500 */
[----:B------:R-:W-:Y:S02]  /*1bb0*/  ISETP.GE.AND P4, PT, R136, UR4, PT ;  /* 0x0000000488007c0c */ /* 0x000fe4000bf86270 */
[----:B------:R-:W-:Y:S01]  /*1bc0*/  ISETP.GE.AND P1, PT, R140, UR4, PT ;  /* 0x000000048c007c0c */ /* 0x000fe2000bf26270 */
[----:B------:R0:W4:Y:S01]  /*1bd0*/  @!P0 LDG.E.U16 R173, [R10.64] ;  /* 0x000000060aad8981 */ /* 0x000122000c1e1500 */
[----:B------:R-:W-:Y:S02]  /*1be0*/  ISETP.GE.AND P2, PT, R142, UR4, PT ;  /* 0x000000048e007c0c */ /* 0x000fe4000bf46270 */
[----:B------:R-:W-:Y:S01]  /*1bf0*/  ISETP.GE.AND P0, PT, R146, UR4, PT ;  /* 0x0000000492007c0c */ /* 0x000fe2000bf06270 */
[----:B------:R-:W-:Y:S01]  /*1c00*/  IMAD.WIDE R8, R137, 0x2, R2 ;  /* 0x0000000289087825 */ /* 0x000fe200078e0202 */
[----:B------:R-:W-:Y:S02]  /*1c10*/  PRMT R169, RZ, 0x7610, R169 ;  /* 0x00007610ffa97816 */ /* 0x000fe400000000a9 */
[----:B------:R-:W-:Y:S01]  /*1c20*/  PRMT R171, RZ, 0x7610, R171 ;  /* 0x00007610ffab7816 */ /* 0x000fe200000000ab */
[----:B------:R-:W-:Y:S01]  /*1c30*/  IMAD.WIDE R4, R135, 0x2, R2 ;  /* 0x0000000287047825 */ /* 0x000fe200078e0202 */
[----:B------:R-:W-:-:S02]  /*1c40*/  PRMT R175, RZ, 0x7610, R175 ;  /* 0x00007610ffaf7816 */ /* 0x000fc400000000af */
[----:B------:R0:W4:Y:S01]  /*1c50*/  @!P3 LDG.E.U16 R169, [R8.64] ;  /* 0x0000000608a9b981 */ /* 0x000122000c1e1500 */
[----:B------:R-:W-:Y:S01]  /*1c60*/  PRMT R177, RZ, 0x7610, R177 ;  /* 0x00007610ffb17816 */ /* 0x000fe200000000b1 */
[----:B-1----:R-:W-:Y:S01]  /*1c70*/  IMAD.WIDE R6, R131, 0x2, R2 ;  /* 0x0000000283067825 */ /* 0x002fe200078e0202 */
[----:B------:R-:W-:Y:S01]  /*1c80*/  PRMT R181, RZ, 0x7610, R181 ;  /* 0x00007610ffb57816 */ /* 0x000fe200000000b5 */
[----:B------:R1:W4:Y:S01]  /*1c90*/  @!P4 LDG.E.U16 R171, [R4.64] ;  /* 0x0000000604abc981 */ /* 0x000322000c1e1500 */
[----:B------:R-:W-:Y:S01]  /*1ca0*/  ISETP.GE.AND P3, PT, R144, UR4, PT ;  /* 0x0000000490007c0c */ /* 0x000fe2000bf66270 */
[----:B0-----:R-:W-:-:S04]  /*1cb0*/  IMAD.WIDE R10, R125, 0x2, R2 ;  /* 0x000000027d0a7825 */ /* 0x001fc800078e0202 */
[----:B------:R-:W-:Y:S01]  /*1cc0*/  IMAD.WIDE R8, R129, 0x2, R2 ;  /* 0x0000000281087825 */ /* 0x000fe200078e0202 */
[----:B------:R0:W4:Y:S01]  /*1cd0*/  @!P1 LDG.E.U16 R175, [R6.64] ;  /* 0x0000000606af9981 */ /* 0x000122000c1e1500 */
[----:B------:R-:W-:Y:S02]  /*1ce0*/  ISETP.GE.AND P4, PT, R148, UR4, PT ;  /* 0x0000000494007c0c */ /* 0x000fe4000bf86270 */
[----:B------:R-:W-:Y:S01]  /*1cf0*/  ISETP.GE.AND P1, PT, R149, UR4, PT ;  /* 0x0000000495007c0c */ /* 0x000fe2000bf26270 */
[----:B------:R0:W4:Y:S01]  /*1d00*/  @!P2 LDG.E.U16 R177, [R8.64] ;  /* 0x0000000608b1a981 */ /* 0x000122000c1e1500 */
[----:B------:R-:W-:-:S03]  /*1d10*/  ISETP.GE.AND P2, PT, R150, UR4, PT ;  /* 0x0000000496007c0c */ /* 0x000fc6000bf46270 */
[----:B------:R0:W4:Y:S01]  /*1d20*/  @!P0 LDG.E.U16 R181, [R10.64] ;  /* 0x000000060ab58981 */ /* 0x000122000c1e1500 */
[----:B------:R-:W-:Y:S01]  /*1d30*/  ISETP.GE.AND P0, PT, R151, UR4, PT ;  /* 0x0000000497007c0c */ /* 0x000fe2000bf06270 */
[----:B-1----:R-:W-:Y:S01]  /*1d40*/  IMAD.WIDE R4, R127, 0x2, R2 ;  /* 0x000000027f047825 */ /* 0x002fe200078e0202 */
[----:B------:R-:W-:Y:S02]  /*1d50*/  PRMT R179, RZ, 0x7610, R179 ;  /* 0x00007610ffb37816 */ /* 0x000fe400000000b3 */
[----:B------:R-:W-:Y:S01]  /*1d60*/  PRMT R183, RZ, 0x7610, R183 ;  /* 0x00007610ffb77816 */ /* 0x000fe200000000b7 */
[----:B------:R-:W-:Y:S01]  /*1d70*/  IMAD.WIDE R12, R123, 0x2, R2 ;  /* 0x000000027b0c7825 */ /* 0x000fe200078e0202 */
[----:B------:R-:W-:Y:S02]  /*1d80*/  PRMT R185, RZ, 0x7610, R185 ;  /* 0x00007610ffb97816 */ /* 0x000fe400000000b9 */
[----:B------:R1:W4:Y:S01]  /*1d90*/  @!P3 LDG.E.U16 R179, [R4.64] ;  /* 0x0000000604b3b981 */ /* 0x000322000c1e1500 */
[----:B------:R-:W-:Y:S01]  /*1da0*/  PRMT R187, RZ, 0x7610, R187 ;  /* 0x00007610ffbb7816 */ /* 0x000fe200000000bb */
[----:B0-----:R-:W-:Y:S01]  /*1db0*/  IMAD.WIDE R6, R119, 0x2, R2 ;  /* 0x0000000277067825 */ /* 0x001fe200078e0202 */
[----:B------:R-:W-:Y:S01]  /*1dc0*/  PRMT R189, RZ, 0x7610, R189 ;  /* 0x00007610ffbd7816 */ /* 0x000fe200000000bd */
[----:B------:R0:W4:Y:S02]  /*1dd0*/  @!P4 LDG.E.U16 R183, [R12.64] ;  /* 0x000000060cb7c981 */ /* 0x000124000c1e1500 */
[----:B------:R-:W-:-:S02]  /*1de0*/  IMAD.WIDE R8, R117, 0x2, R2 ;  /* 0x0000000275087825 */ /* 0x000fc400078e0202 */
[----:B------:R0:W4:Y:S02]  /*1df0*/  @!P2 LDG.E.U16 R187, [R6.64] ;  /* 0x0000000606bba981 */ /* 0x000124000c1e1500 */
[----:B-1----:R-:W-:Y:S02]  /*1e00*/  IMAD.WIDE R4, R121, 0x2, R2 ;  /* 0x0000000279047825 */ /* 0x002fe400078e0202 */
[----:B------:R1:W4:Y:S04]  /*1e10*/  @!P0 LDG.E.U16 R189, [R8.64] ;  /* 0x0000000608bd8981 */ /* 0x000328000c1e1500 */
[----:B------:R1:W4:Y:S04]  /*1e20*/  @!P1 LDG.E.U16 R185, [R4.64] ;  /* 0x0000000604b99981 */ /* 0x000328000c1e1500 */
[----:B------:R-:W-:Y:S01]  /*1e30*/  BAR.SYNC.DEFER_BLOCKING 0x0 ;  /* 0x0000000000007b1d */ /* 0x000fe20000010000 */
[----:B------:R-:W-:Y:S01]  /*1e40*/  ISETP.GE.AND P1, PT, R152, UR4, PT ;  /* 0x0000000498007c0c */ /* 0x000fe2000bf26270 */
[----:B------:R-:W-:Y:S01]  /*1e50*/  IMAD.WIDE R10, R115, 0x2, R56 ;  /* 0x00000002730a7825 */ /* 0x000fe200078e0238 */
[----:B0-----:R-:W-:-:S02]  /*1e60*/  PRMT R12, RZ, 0x7610, R12 ;  /* 0x00007610ff0c7816 */ /* 0x001fc4000000000c */
[----:B------:R-:W-:Y:S01]  /*1e70*/  PRMT R191, RZ, 0x7610, R191 ;  /* 0x00007610ffbf7816 */ /* 0x000fe200000000bf */
[C---:B------:R-:W-:Y:S01]  /*1e80*/  IMAD.WIDE R6, R115.reuse, 0x2, R58 ;  /* 0x0000000273067825 */ /* 0x040fe200078e023a */
[----:B------:R-:W-:Y:S02]  /*1e90*/  PRMT R193, RZ, 0x7610, R193 ;  /* 0x00007610ffc17816 */ /* 0x000fe400000000c1 */
[----:B------:R-:W-:Y:S01]  /*1ea0*/  PRMT R16, RZ, 0x7610, R16 ;  /* 0x00007610ff107816 */ /* 0x000fe20000000010 */
[----:B-1----:R-:W-:-:S04]  /*1eb0*/  IMAD.WIDE R4, R115, 0x2, R62 ;  /* 0x0000000273047825 */ /* 0x002fc800078e023e */
[----:B------:R-:W-:Y:S01]  /*1ec0*/  IMAD.WIDE R8, R115, 0x2, R60 ;  /* 0x0000000273087825 */ /* 0x000fe200078e023c */
[----:B------:R-:W-:Y:S02]  /*1ed0*/  PRMT R18, RZ, 0x7610, R18 ;  /* 0x00007610ff127816 */ /* 0x000fe40000000012 */
[----:B------:R-:W-:Y:S01]  /*1ee0*/  PRMT R195, RZ, 0x7610, R195 ;  /* 0x00007610ffc37816 */ /* 0x000fe200000000c3 */
[----:B------:R0:W4:Y:S04]  /*1ef0*/  @!P1 LDG.E.U16 R12, [R10.64] ;  /* 0x000000060a0c9981 */ /* 0x000128000c1e1500 */
[----:B------:R1:W4:Y:S04]  /*1f00*/  @!P1 LDG.E.U16 R191, [R6.64] ;  /* 0x0000000606bf9981 */ /* 0x000328000c1e1500 */
[----:B------:R1:W4:Y:S01]  /*1f10*/  @!P1 LDG.E.U16 R193, [R4.64] ;  /* 0x0000000604c19981 */ /* 0x000322000c1e1500 */
[----:B0-----:R-:W-:-:S03]  /*1f20*/  PRMT R10, RZ, 0x7610, R10 ;  /* 0x00007610ff0a7816 */ /* 0x001fc6000000000a */
[----:B------:R0:W4:Y:S01]  /*1f30*/  @!P1 LDG.E.U16 R16, [R8.64] ;  /* 0x0000000608109981 */ /* 0x000122000c1e1500 */
[----:B-1----:R-:W-:Y:S01]  /*1f40*/  IMAD.WIDE R6, R115, 0x2, R64 ;  /* 0x0000000273067825 */ /* 0x002fe200078e0240 */
[----:B------:R-:W-:-:S03]  /*1f50*/  PRMT R11, RZ, 0x7610, R11 ;  /* 0x00007610ff0b7816 */ /* 0x000fc6000000000b */
[C---:B------:R-:W-:Y:S01]  /*1f60*/  IMAD.WIDE R4, R115.reuse, 0x2, R68 ;  /* 0x0000000273047825 */ /* 0x040fe200078e0244 */
[----:B------:R1:W4:Y:S03]  /*1f70*/  @!P1 LDG.E.U16 R10, [R6.64] ;  /* 0x00000006060a9981 */ /* 0x000326000c1e1500 */
[C---:B0-----:R-:W-:Y:S01]  /*1f80*/  IMAD.WIDE R8, R115.reuse, 0x2, R66 ;  /* 0x0000000273087825 */ /* 0x041fe200078e0242 */
[----:B------:R-:W4:Y:S04]  /*1f90*/  @!P1 LDG.E.U16 R18, [R4.64] ;  /* 0x0000000604129981 */ /* 0x000f28000c1e1500 */
[----:B------:R-:W4:Y:S01]  /*1fa0*/  @!P1 LDG.E.U16 R11, [R8.64] ;  /* 0x00000006080b9981 */ /* 0x000f22000c1e1500 */
[----:B-1----:R-:W-:-:S05]  /*1fb0*/  IMAD.WIDE R6, R115, 0x2, R70 ;  /* 0x0000000273067825 */ /* 0x002fca00078e0246 */
[----:B------:R-:W4:Y:S04]  /*1fc0*/  @!P1 LDG.E.U16 R195, [R6.64] ;  /* 0x0000000606c39981 */ /* 0x000f28000c1e1500 */
[----:B--2---:R-:W-:Y:S04]  /*1fd0*/  STS.U16 [R76], R17 ;  /* 0x000000114c007388 */ /* 0x004fe80000000400 */
[----:B-----5:R-:W-:Y:S04]  /*1fe0*/  STS.U16 [R76+0x800], R33 ;  /* 0x000800214c007388 */ /* 0x020fe80000000400 */
[----:B---3--:R-:W-:Y:S04]  /*1ff0*/  STS.U16 [R76+0x1000], R45 ;  /* 0x0010002d4c007388 */ /* 0x008fe80000000400 */
[----:B------:R-:W-:Y:S04]  /*2000*/  STS.U16 [R76+0x1800], R51 ;  /* 0x001800334c007388 */ /* 0x000fe80000000400 */
[----:B----4-:R-:W-:Y:S04]  /*2010*/  STS.U16 [R76+0x2000], R159 ;  /* 0x0020009f4c007388 */ /* 0x010fe80000000400 */
[----:B------:R-:W-:Y:S04]  /*2020*/  STS.U16 [R76+0x2800], R167 ;  /* 0x002800a74c007388 */ /* 0x000fe80000000400 */
        /* <DEDUP_REMOVED lines=34> */
[----:B------:R-:W-:Y:S06]  /*2250*/  BAR.SYNC.DEFER_BLOCKING 0x0 ;  /* 0x0000000000007b1d */ /* 0x000fec0000010000 */
[----:B------:R-:W-:Y:S04]  /*2260*/  LDSM.16.MT88.4 R48, [R78] ;  /* 0x000000004e30783b */ /* 0x000fe80000004200 */
[----:B------:R-:W0:Y:S04]  /*2270*/  LDSM.16.M88.4 R28, [R80+0x4000] ;  /* 0x00400000501c783b */ /* 0x000e280000000200 */
[----:B------:R-:W1:Y:S04]  /*2280*/  LDSM.16.M88.4 R12, [R80+0x4800] ;  /* 0x00480000500c783b */ /* 0x000e680000000200 */
[----:B------:R-:W2:Y:S04]  /*2290*/  LDSM.16.MT88.4 R40, [R78+0x80] ;  /* 0x000080004e28783b */ /* 0x000ea80000004200 */
[----:B------:R-:W3:Y:S04]  /*22a0*/  LDSM.16.MT88.4 R32, [R78+0x1000] ;  /* 0x001000004e20783b */ /* 0x000ee80000004200 */
[----:B------:R-:W4:Y:S04]  /*22b0*/  LDSM.16.MT88.4 R16, [R78+0x1080] ;  /* 0x001080004e10783b */ /* 0x000f280000004200 */
[----:B------:R-:W-:Y:S04]  /*22c0*/  LDSM.16.M88.4 R8, [R90+0x4000] ;  /* 0x004000005a08783b */ /* 0x000fe80000000200 */
[----:B------:R-:W-:Y:S01]  /*22d0*/  LDSM.16.M88.4 R4, [R90+0x4800] ;  /* 0x004800005a04783b */ /* 0x000fe20000000200 */
[C---:B0-----:R-:W-:Y:S03]  /*22e0*/  HMMA.16816.F32 R44, R48.reuse, R28, R20 ;  /* 0x0000001c302c723c */ /* 0x041fe60000001814 */
[----:B------:R-:W-:Y:S05]  /*22f0*/  LDSM.16.MT88.4 R20, [R78+0x2080] ;  /* 0x002080004e14783b */ /* 0x000fea0000004200 */
[----:B-1----:R-:W-:Y:S01]  /*2300*/  HMMA.16816.F32 R48, R48, R12, R24 ;  /* 0x0000000c3030723c */ /* 0x002fe20000001818 */
[----:B------:R-:W0:Y:S07]  /*2310*/  LDSM.16.MT88.4 R24, [R78+0x2000] ;  /* 0x002000004e18783b */ /* 0x000e2e0000004200 */
[C---:B--2---:R-:W-:Y:S08]  /*2320*/  HMMA.16816.F32 R52, R40.reuse, R28, R52 ;  /* 0x0000001c2834723c */ /* 0x044ff00000001834 */
[----:B------:R-:W-:Y:S08]  /*2330*/  HMMA.16816.F32 R36, R40, R12, R36 ;  /* 0x0000000c2824723c */ /* 0x000ff00000001824 */
[C---:B---3--:R-:W-:Y:S08]  /*2340*/  HMMA.16816.F32 R44, R32.reuse, R30, R44 ;  /* 0x0000001e202c723c */ /* 0x048ff0000000182c */
[----:B------:R-:W-:Y:S01]  /*2350*/  HMMA.16816.F32 R48, R32, R14, R48 ;  /* 0x0000000e2030723c */ /* 0x000fe20000001830 */
[----:B------:R-:W1:Y:S07]  /*2360*/  LDSM.16.MT88.4 R32, [R78+0x3000] ;  /* 0x003000004e20783b */ /* 0x000e6e0000004200 */
[C---:B----4-:R-:W-:Y:S01]  /*2370*/  HMMA.16816.F32 R52, R16.reuse, R30, R52 ;  /* 0x0000001e1034723c */ /* 0x050fe20000001834 */
[----:B------:R-:W2:Y:S07]  /*2380*/  LDSM.16.MT88.4 R28, [R78+0x3080] ;  /* 0x003080004e1c783b */ /* 0x000eae0000004200 */
[----:B------:R-:W-:Y:S08]  /*2390*/  HMMA.16816.F32 R36, R16, R14, R36 ;  /* 0x0000000e1024723c */ /* 0x000ff00000001824 */
[C---:B0-----:R-:W-:Y:S08]  /*23a0*/  HMMA.16816.F32 R44, R24.reuse, R8, R44 ;  /* 0x00000008182c723c */ /* 0x041ff0000000182c */
[----:B------:R-:W-:Y:S08]  /*23b0*/  HMMA.16816.F32 R24, R24, R4, R48 ;  /* 0x000000041818723c */ /* 0x000ff00000001830 */
[C---:B------:R-:W-:Y:S08]  /*23c0*/  HMMA.16816.F32 R52, R20.reuse, R8, R52 ;  /* 0x000000081434723c */ /* 0x040ff00000001834 */
[----:B------:R-:W-:Y:S01]  /*23d0*/  HMMA.16816.F32 R36, R20, R4, R36 ;  /* 0x000000041424723c */ /* 0x000fe20000001824 */
[----:B------:R-:W-:-:S04]  /*23e0*/  IADD3 R92, R92, -0x1, RZ ;  /* 0xffffffff5c5c7810 */ /* 0x000fc80007ffe0ff */
[----:B------:R-:W-:Y:S01]  /*23f0*/  ISETP.NE.U32.AND P0, PT, R92, RZ, PT ;  /* 0x000000ff5c00720c */ /* 0x000fe20003f05070 */
[----:B------:R-:W-:Y:S02]  /*2400*/  UIADD3 UR4, UR4, -0x40, URZ ;  /* 0xffffffc004047890 */ /* 0x000fe4000fffe03f */
[----:B-1----:R-:W-:Y:S01]  /*2410*/  HMMA.16816.F32 R20, R32, R10, R44 ;  /* 0x0000000a2014723c */ /* 0x002fe2000000182c */
[----:B------:R-:W-:-:S04]  /*2420*/  IMAD.WIDE R70, R111, 0x2, R70 ;  /* 0x000000026f467825 */ /* 0x000fc800078e0246 */
[----:B------:R-:W-:-:S03]  /*2430*/  IMAD.WIDE R68, R111, 0x2, R68 ;  /* 0x000000026f447825 */ /* 0x000fc600078e0244 */
[----:B------:R-:W-:Y:S01]  /*2440*/  HMMA.16816.F32 R24, R32, R6, R24 ;  /* 0x000000062018723c */ /* 0x000fe20000001818 */
[----:B------:R-:W-:-:S04]  /*2450*/  IMAD.WIDE R66, R111, 0x2, R66 ;  /* 0x000000026f427825 */ /* 0x000fc800078e0242 */
[----:B------:R-:W-:-:S03]  /*2460*/  IMAD.WIDE R64, R111, 0x2, R64 ;  /* 0x000000026f407825 */ /* 0x000fc600078e0240 */
[----:B--2---:R-:W-:Y:S01]  /*2470*/  HMMA.16816.F32 R52, R28, R10, R52 ;  /* 0x0000000a1c34723c */ /* 0x004fe20000001834 */
[----:B------:R-:W-:-:S04]  /*2480*/  IMAD.WIDE R62, R111, 0x2, R62 ;  /* 0x000000026f3e7825 */ /* 0x000fc800078e023e */
[----:B------:R-:W-:-:S03]  /*2490*/  IMAD.WIDE R60, R111, 0x2, R60 ;  /* 0x000000026f3c7825 */ /* 0x000fc600078e023c */
[----:B------:R-:W-:Y:S01]  /*24a0*/  HMMA.16816.F32 R36, R28, R6, R36 ;  /* 0x000000061c24723c */ /* 0x000fe20000001824 */
[----:B------:R-:W-:-:S04]  /*24b0*/  IMAD.WIDE R58, R111, 0x2, R58 ;  /* 0x000000026f3a7825 */ /* 0x000fc800078e023a */
[----:B------:R-:W-:-:S04]  /*24c0*/  IMAD.WIDE R56, R111, 0x2, R56 ;  /* 0x000000026f387825 */ /* 0x000fc800078e0238 */
[----:B------:R-:W-:Y:S01]  /*24d0*/  IMAD.WIDE R2, R113, 0x2, R2 ;  /* 0x0000000271027825 */ /* 0x000fe200078e0202 */
[----:B------:R-:W-:Y:S05]  /*24e0*/  @P0 BRA `(.L_x_2) ;  /* 0xfffff14000000947 */ /* 0x000fea000383ffff */
[----:B------:R-:W-:-:S09]  /*24f0*/  NOP ;  /* 0x0000000000007918 */ /* 0x000fd20000000000 */
[----:B------:R-:W-:Y:S02]  /*2500*/  F2FP.PACK_AB R39, R39, R55 ;  /* 0x000000372727723e */ /* 0x000fe400000000ff */
[----:B------:R-:W-:Y:S02]  /*2510*/  F2FP.PACK_AB R38, R38, R54 ;  /* 0x000000362626723e */ /* 0x000fe400000000ff */
[----:B------:R-:W-:Y:S02]  /*2520*/  F2FP.PACK_AB R23, R27, R23 ;  /* 0x000000171b17723e */ /* 0x000fe400000000ff */
[----:B------:R-:W-:Y:S02]  /*2530*/  F2FP.PACK_AB R22, R26, R22 ;  /* 0x000000161a16723e */ /* 0x000fe400000000ff */
[----:B------:R-:W-:Y:S02]  /*2540*/  F2FP.PACK_AB R37, R37, R53 ;  /* 0x000000352525723e */ /* 0x000fe400000000ff */
[----:B------:R-:W-:-:S02]  /*2550*/  F2FP.PACK_AB R36, R36, R52 ;  /* 0x000000342424723e */ /* 0x000fc400000000ff */
[----:B------:R-:W-:Y:S02]  /*2560*/  F2FP.PACK_AB R21, R25, R21 ;  /* 0x000000151915723e */ /* 0x000fe400000000ff */
[----:B------:R-:W-:Y:S02]  /*2570*/  F2FP.PACK_AB R20, R24, R20 ;  /* 0x000000141814723e */ /* 0x000fe400000000ff */
.L_x_1:
[----:B------:R-:W-:Y:S01]  /*2580*/  SHF.R.S32.HI R3, RZ, 0x6, R0 ;  /* 0x00000006ff037819 */ /* 0x000fe20000011400 */
[C---:B------:R-:W-:Y:S01]  /*2590*/  IMAD.SHL.U32 R4, R0.reuse, 0x10, RZ ;  /* 0x0000001000047824 */ /* 0x040fe200078e00ff */
[----:B------:R-:W-:Y:S01]  /*25a0*/  BAR.SYNC.DEFER_BLOCKING 0x0 ;  /* 0x0000000000007b1d */ /* 0x000fe20000010000 */
[C---:B------:R-:W-:Y:S01]  /*25b0*/  IMAD.SHL.U32 R2, R0.reuse, 0x4, RZ ;  /* 0x0000000400027824 */ /* 0x040fe200078e00ff */
[----:B------:R-:W-:Y:S02]  /*25c0*/  SGXT R3, R3, 0x1 ;  /* 0x000000010303781a */ /* 0x000fe40000000200 */
[----:B------:R-:W-:Y:S02]  /*25d0*/  LOP3.LUT R5, R0, 0x18, RZ, 0xc0, !PT ;  /* 0x0000001800057812 */ /* 0x000fe400078ec0ff */
[----:B------:R-:W-:-:S02]  /*25e0*/  LOP3.LUT R3, R3, 0x1008, RZ, 0xc0, !PT ;  /* 0x0000100803037812 */ /* 0x000fc400078ec0ff */
[----:B------:R-:W-:Y:S02]  /*25f0*/  LOP3.LUT R6, R4, 0x70, RZ, 0xc0, !PT ;  /* 0x0000007004067812 */ /* 0x000fe400078ec0ff */
[----:B------:R-:W-:Y:S02]  /*2600*/  LOP3.LUT R4, R3, 0x7c, R2, 0x78, !PT ;  /* 0x0000007c03047812 */ /* 0x000fe400078e7802 */
[----:B------:R-:W-:Y:S01]  /*2610*/  LOP3.LUT R2, R2, 0x380, RZ, 0xc0, !PT ;  /* 0x0000038002027812 */ /* 0x000fe200078ec0ff */
[----:B------:R-:W-:Y:S01]  /*2620*/  IMAD R6, R5, 0x100, R6 ;  /* 0x0000010005067824 */ /* 0x000fe200078e0206 */
[----:B------:R-:W-:Y:S02]  /*2630*/  LOP3.LUT R75, R75, R4, RZ, 0xfc, !PT ;  /* 0x000000044b4b7212 */ /* 0x000fe400078efcff */
[C---:B------:R-:W-:Y:S01]  /*2640*/  ISETP.GE.AND P0, PT, R74.reuse, c[0x0][0x178], PT ;  /* 0x00005e004a007a0c */ /* 0x040fe20003f06270 */
[----:B------:R-:W-:Y:S01]  /*2650*/  IMAD R74, R74, c[0x0][0x194], RZ ;  /* 0x000065004a4a7a24 */ /* 0x000fe200078e02ff */
[----:B------:R-:W-:-:S02]  /*2660*/  LEA.HI R5, R5, R6, RZ, 0x1f ;  /* 0x0000000605057211 */ /* 0x000fc400078ff8ff */
[----:B------:R-:W-:Y:S02]  /*2670*/  LOP3.LUT R75, R75, 0x80, R0, 0xf8, !PT ;  /* 0x000000804b4b7812 */ /* 0x000fe400078ef800 */
[----:B------:R-:W-:Y:S01]  /*2680*/  LOP3.LUT R3, R73, R72, RZ, 0xfc, !PT ;  /* 0x0000004849037212 */ /* 0x000fe200078efcff */
[----:B------:R-:W-:Y:S01]  /*2690*/  IMAD.IADD R9, R2, 0x1, R5 ;  /* 0x0000000102097824 */ /* 0x000fe200078e0205 */
[----:B------:R-:W-:Y:S01]  /*26a0*/  LOP3.LUT R2, R75, 0x4, RZ, 0x3c, !PT ;  /* 0x000000044b027812 */ /* 0x000fe200078e3cff */
[----:B------:R0:W-:Y:S01]  /*26b0*/  STS [R75], R20 ;  /* 0x000000144b007388 */ /* 0x0001e20000000800 */
[C---:B------:R-:W-:Y:S01]  /*26c0*/  ISETP.LT.AND P1, PT, R3.reuse, c[0x0][0x17c], !P0 ;  /* 0x00005f0003007a0c */ /* 0x040fe20004721270 */
[----:B------:R-:W-:Y:S01]  /*26d0*/  IMAD R3, R3, c[0x0][0x198], RZ ;  /* 0x0000660003037a24 */ /* 0x000fe200078e02ff */
[----:B------:R-:W-:Y:S01]  /*26e0*/  LOP3.LUT R19, R9, 0x4, RZ, 0x3c, !PT ;  /* 0x0000000409137812 */ /* 0x000fe200078e3cff */
[----:B------:R1:W-:Y:S01]  /*26f0*/  STS [R75+0x200], R21 ;  /* 0x000200154b007388 */ /* 0x0003e20000000800 */
[----:B------:R-:W-:-:S02]  /*2700*/  LOP3.LUT R0, R73, 0x1e, R72, 0xfe, !PT ;  /* 0x0000001e49007812 */ /* 0x000fc400078efe48 */
[C-C-:B------:R-:W-:Y:S01]  /*2710*/  LOP3.LUT R13, R73.reuse, 0x1c, R72.reuse, 0xfe, !PT ;  /* 0x0000001c490d7812 */ /* 0x140fe200078efe48 */
[----:B------:R-:W-:Y:S01]  /*2720*/  STS [R75+0x100], R36 ;  /* 0x000100244b007388 */ /* 0x000fe20000000800 */
[--C-:B------:R-:W-:Y:S02]  /*2730*/  LOP3.LUT R12, R73, 0x1a, R72.reuse, 0xfe, !PT ;  /* 0x0000001a490c7812 */ /* 0x100fe400078efe48 */
[----:B0-----:R-:W-:Y:S01]  /*2740*/  LOP3.LUT R20, R9, 0x8, RZ, 0x3c, !PT ;  /* 0x0000000809147812 */ /* 0x001fe200078e3cff */
[----:B------:R-:W-:Y:S01]  /*2750*/  STS [R75+0x300], R37 ;  /* 0x000300254b007388 */ /* 0x000fe20000000800 */
[--C-:B------:R-:W-:Y:S02]  /*2760*/  LOP3.LUT R14, R73, 0x18, R72.reuse, 0xfe, !PT ;  /* 0x00000018490e7812 */ /* 0x100fe400078efe48 */
[----:B-1----:R-:W-:Y:S01]  /*2770*/  LOP3.LUT R21, R9, 0xc, RZ, 0x3c, !PT ;  /* 0x0000000c09157812 */ /* 0x002fe200078e3cff */
[----:B------:R0:W-:Y:S01]  /*2780*/  STS [R2+0x800], R22 ;  /* 0x0008001602007388 */ /* 0x0001e20000000800 */
[----:B------:R-:W-:-:S02]  /*2790*/  LOP3.LUT R15, R73, 0x16, R72, 0xfe, !PT ;  /* 0x00000016490f7812 */ /* 0x000fc400078efe48 */
[C-C-:B------:R-:W-:Y:S01]  /*27a0*/  LOP3.LUT R16, R73.reuse, 0x14, R72.reuse, 0xfe, !PT ;  /* 0x0000001449107812 */ /* 0x140fe200078efe48 */
[----:B------:R-:W-:Y:S01]  /*27b0*/  STS [R2+0xa00], R23 ;  /* 0x000a001702007388 */ /* 0x000fe20000000800 */
[C-C-:B------:R-:W-:Y:S02]  /*27c0*/  LOP3.LUT R17, R73.reuse, 0x12, R72.reuse, 0xfe, !PT ;  /* 0x0000001249117812 */ /* 0x140fe400078efe48 */
[C-C-:B------:R-:W-:Y:S01]  /*27d0*/  LOP3.LUT R18, R73.reuse, 0x10, R72.reuse, 0xfe, !PT ;  /* 0x0000001049127812 */ /* 0x140fe200078efe48 */
[----:B------:R-:W-:Y:S01]  /*27e0*/  STS [R2+0x900], R38 ;  /* 0x0009002602007388 */ /* 0x000fe20000000800 */
[C-C-:B------:R-:W-:Y:S02]  /*27f0*/  LOP3.LUT R11, R73.reuse, 0xe, R72.reuse, 0xfe, !PT ;  /* 0x0000000e490b7812 */ /* 0x140fe400078efe48 */
[----:B0-----:R-:W-:Y:S01]  /*2800*/  LEA R22, P2, R74, c[0x0][0x170], 0x1 ;  /* 0x00005c004a167a11 */ /* 0x001fe200078408ff */
[----:B------:R0:W-:Y:S01]  /*2810*/  STS [R2+0xb00], R39 ;  /* 0x000b002702007388 */ /* 0x0001e20000000800 */
[----:B------:R-:W-:-:S02]  /*2820*/  LOP3.LUT R10, R73, 0xc, R72, 0xfe, !PT ;  /* 0x0000000c490a7812 */ /* 0x000fc400078efe48 */
[----:B------:R-:W-:Y:S01]  /*2830*/  LEA.HI.X.SX32 R74, R74, c[0x0][0x174], 0x1, P2 ;  /* 0x00005d004a4a7a11 */ /* 0x000fe200010f0eff */
[----:B------:R-:W-:Y:S01]  /*2840*/  BAR.SYNC.DEFER_BLOCKING 0x0 ;  /* 0x0000000000007b1d */ /* 0x000fe20000010000 */
[C-C-:B------:R-:W-:Y:S02]  /*2850*/  LOP3.LUT R8, R73.reuse, 0xa, R72.reuse, 0xfe, !PT ;  /* 0x0000000a49087812 */ /* 0x140fe400078efe48 */
[C-C-:B------:R-:W-:Y:S02]  /*2860*/  LOP3.LUT R7, R73.reuse, 0x8, R72.reuse, 0xfe, !PT ;  /* 0x0000000849077812 */ /* 0x140fe400078efe48 */
[C-C-:B------:R-:W-:Y:S02]  /*2870*/  LOP3.LUT R6, R73.reuse, 0x6, R72.reuse, 0xfe, !PT ;  /* 0x0000000649067812 */ /* 0x140fe400078efe48 */
[C-C-:B0-----:R-:W-:Y:S02]  /*2880*/  LOP3.LUT R2, R73.reuse, 0x2, R72.reuse, 0xfe, !PT ;  /* 0x0000000249027812 */ /* 0x141fe400078efe48 */
[----:B------:R-:W-:-:S02]  /*2890*/  LOP3.LUT R72, R73, 0x4, R72, 0xfe, !PT ;  /* 0x0000000449487812 */ /* 0x000fc400078efe48 */
[C---:B------:R-:W-:Y:S01]  /*28a0*/  ISETP.LT.AND P4, PT, R2.reuse, c[0x0][0x17c], !P0 ;  /* 0x00005f0002007a0c */ /* 0x040fe20004781270 */
[----:B------:R-:W-:Y:S01]  /*28b0*/  IMAD R5, R2, c[0x0][0x198], RZ ;  /* 0x0000660002057a24 */ /* 0x000fe200078e02ff */
[----:B------:R-:W-:-:S04]  /*28c0*/  LEA R2, P2, R3, R22, 0x1 ;  /* 0x0000001603027211 */ /* 0x000fc800078408ff */
[----:B------:R-:W-:Y:S02]  /*28d0*/  LEA R4, P3, R5, R22, 0x1 ;  /* 0x0000001605047211 */ /* 0x000fe400078608ff */
[-C--:B------:R-:W-:Y:S02]  /*28e0*/  LEA.HI.X.SX32 R3, R3, R74.reuse, 0x1, P2 ;  /* 0x0000004a03037211 */ /* 0x080fe400010f0eff */
[----:B------:R-:W-:Y:S02]  /*28f0*/  LEA.HI.X.SX32 R5, R5, R74, 0x1, P3 ;  /* 0x0000004a05057211 */ /* 0x000fe400018f0eff */
[C---:B------:R-:W-:Y:S01]  /*2900*/  ISETP.LT.AND P3, PT, R72.reuse, c[0x0][0x17c], !P0 ;  /* 0x00005f0048007a0c */ /* 0x040fe20004761270 */
[----:B------:R-:W0:Y:S01]  /*2910*/  LDS R25, [R9] ;  /* 0x0000000009197984 */ /* 0x000e220000000800 */
[----:B------:R-:W-:-:S03]  /*2920*/  IMAD R72, R72, c[0x0][0x198], RZ ;  /* 0x0000660048487a24 */ /* 0x000fc600078e02ff */
[----:B------:R-:W1:Y:S04]  /*2930*/  LDS R27, [R19] ;  /* 0x00000000131b7984 */ /* 0x000e680000000800 */
[----:B------:R-:W2:Y:S04]  /*2940*/  LDS R31, [R20] ;  /* 0x00000000141f7984 */ /* 0x000ea80000000800 */
[----:B------:R-:W3:Y:S04]  /*2950*/  LDS R35, [R21] ;  /* 0x0000000015237984 */ /* 0x000ee80000000800 */
[----:B------:R4:W5:Y:S04]  /*2960*/  LDS R23, [R9+0x400] ;  /* 0x0004000009177984 */ /* 0x0009680000000800 */
[----:B------:R4:W3:Y:S04]  /*2970*/  LDS R29, [R19+0x400] ;  /* 0x00040000131d7984 */ /* 0x0008e80000000800 */
[----:B------:R4:W3:Y:S02]  /*2980*/  LDS R33, [R20+0x400] ;  /* 0x0004000014217984 */ /* 0x0008e40000000800 */
[----:B----4-:R-:W-:-:S02]  /*2990*/  IMAD R9, R6, c[0x0][0x198], RZ ;  /* 0x0000660006097a24 */ /* 0x010fc400078e02ff */
[----:B------:R-:W4:Y:S01]  /*29a0*/  LDS R21, [R21+0x400] ;  /* 0x0004000015157984 */ /* 0x000f220000000800 */
[C---:B------:R-:W-:Y:S02]  /*29b0*/  IMAD R19, R7.reuse, c[0x0][0x198], RZ ;  /* 0x0000660007137a24 */ /* 0x040fe400078e02ff */
[----:B------:R-:W-:Y:S01]  /*29c0*/  IMAD R20, R8, c[0x0][0x198], RZ ;  /* 0x0000660008147a24 */ /* 0x000fe200078e02ff */
[----:B0-----:R0:W-:Y:S01]  /*29d0*/  @P1 STG.E.U16 [R2.64], R25 ;  /* 0x0000001902001986 */ /* 0x0011e2000c101506 */
[----:B------:R-:W-:-:S03]  /*29e0*/  ISETP.LT.AND P1, PT, R7, c[0x0][0x17c], !P0 ;  /* 0x00005f0007007a0c */ /* 0x000fc60004721270 */
[----:B-1----:R1:W-:Y:S01]  /*29f0*/  @P4 STG.E.U16 [R4.64], R27 ;  /* 0x0000001b04004986 */ /* 0x0023e2000c101506 */
[----:B------:R-:W-:Y:S02]  /*2a00*/  ISETP.LT.AND P4, PT, R6, c[0x0][0x17c], !P0 ;  /* 0x00005f0006007a0c */ /* 0x000fe40004781270 */
[----:B------:R-:W-:-:S04]  /*2a10*/  LEA R6, P2, R72, R22, 0x1 ;  /* 0x0000001648067211 */ /* 0x000fc800078408ff */
[----:B------:R-:W-:Y:S02]  /*2a20*/  LEA.HI.X.SX32 R7, R72, R74, 0x1, P2 ;  /* 0x0000004a48077211 */ /* 0x000fe400010f0eff */
[----:B------:R-:W-:Y:S02]  /*2a30*/  ISETP.LT.AND P2, PT, R8, c[0x0][0x17c], !P0 ;  /* 0x00005f0008007a0c */ /* 0x000fe40004741270 */
[-C--:B0-----:R-:W-:Y:S01]  /*2a40*/  LEA R2, P5, R9, R22.reuse, 0x1 ;  /* 0x0000001609027211 */ /* 0x081fe200078a08ff */
[----:B--2---:R0:W-:Y:S01]  /*2a50*/  @P3 STG.E.U16 [R6.64], R31 ;  /* 0x0000001f06003986 */ /* 0x0041e2000c101506 */
[-C--:B-1----:R-:W-:Y:S02]  /*2a60*/  LEA R4, P6, R19, R22.reuse, 0x1 ;  /* 0x0000001613047211 */ /* 0x082fe400078c08ff */
[----:B------:R-:W-:Y:S02]  /*2a70*/  LEA R8, P3, R20, R22, 0x1 ;  /* 0x0000001614087211 */ /* 0x000fe400078608ff */
[----:B------:R-:W-:-:S02]  /*2a80*/  LEA.HI.X.SX32 R3, R9, R74, 0x1, P5 ;  /* 0x0000004a09037211 */ /* 0x000fc400028f0eff */
[-C--:B------:R-:W-:Y:S01]  /*2a90*/  LEA.HI.X.SX32 R5, R19, R74.reuse, 0x1, P6 ;  /* 0x0000004a13057211 */ /* 0x080fe200030f0eff */
[----:B------:R-:W-:Y:S01]  /*2aa0*/  IMAD R19, R10, c[0x0][0x198], RZ ;  /* 0x000066000a137a24 */ /* 0x000fe200078e02ff */
[----:B------:R-:W-:Y:S01]  /*2ab0*/  LEA.HI.X.SX32 R9, R20, R74, 0x1, P3 ;  /* 0x0000004a14097211 */ /* 0x000fe200018f0eff */
[----:B---3--:R1:W-:Y:S01]  /*2ac0*/  @P4 STG.E.U16 [R2.64], R35 ;  /* 0x0000002302004986 */ /* 0x0083e2000c101506 */
[----:B------:R-:W-:Y:S01]  /*2ad0*/  ISETP.LT.AND P3, PT, R10, c[0x0][0x17c], !P0 ;  /* 0x00005f000a007a0c */ /* 0x000fe20004761270 */
[----:B0-----:R-:W-:Y:S01]  /*2ae0*/  IMAD R7, R11, c[0x0][0x198], RZ ;  /* 0x000066000b077a24 */ /* 0x001fe200078e02ff */
[----:B------:R-:W-:Y:S01]  /*2af0*/  LEA R10, P4, R19, R22, 0x1 ;  /* 0x00000016130a7211 */ /* 0x000fe200078808ff */
[----:B-----5:R0:W-:Y:S01]  /*2b00*/  @P1 STG.E.U16 [R4.64], R23 ;  /* 0x0000001704001986 */ /* 0x0201e2000c101506 */
[C---:B------:R-:W-:Y:S01]  /*2b10*/  ISETP.LT.AND P1, PT, R18.reuse, c[0x0][0x17c], !P0 ;  /* 0x00005f0012007a0c */ /* 0x040fe20004721270 */
[----:B------:R-:W-:Y:S01]  /*2b20*/  IMAD R18, R18, c[0x0][0x198], RZ ;  /* 0x0000660012127a24 */ /* 0x000fe200078e02ff */
[----:B------:R-:W-:Y:S01]  /*2b30*/  PRMT R25, R25, 0x7632, R25 ;  /* 0x0000763219197816 */ /* 0x000fe20000000019 */
[----:B------:R2:W-:Y:S01]  /*2b40*/  @P2 STG.E.U16 [R8.64], R29 ;  /* 0x0000001d08002986 */ /* 0x0005e2000c101506 */
[----:B------:R-:W-:-:S02]  /*2b50*/  ISETP.LT.AND P2, PT, R11, c[0x0][0x17c], !P0 ;  /* 0x00005f000b007a0c */ /* 0x000fc40004741270 */
[----:B------:R-:W-:Y:S02]  /*2b60*/  LEA.HI.X.SX32 R11, R19, R74, 0x1, P4 ;  /* 0x0000004a130b7211 */ /* 0x000fe400020f0eff */
[C---:B------:R-:W-:Y:S01]  /*2b70*/  ISETP.LT.AND P4, PT, R17.reuse, c[0x0][0x17c], !P0 ;  /* 0x00005f0011007a0c */ /* 0x040fe20004781270 */
[----:B------:R-:W-:Y:S01]  /*2b80*/  IMAD R17, R17, c[0x0][0x198], RZ ;  /* 0x0000660011117a24 */ /* 0x000fe200078e02ff */
[-C--:B-1----:R-:W-:Y:S01]  /*2b90*/  LEA R2, P5, R7, R22.reuse, 0x1 ;  /* 0x0000001607027211 */ /* 0x082fe200078a08ff */
[----:B------:R1:W-:Y:S01]  /*2ba0*/  @P3 STG.E.U16 [R10.64], R33 ;  /* 0x000000210a003986 */ /* 0x0003e2000c101506 */
[-C--:B0-----:R-:W-:Y:S02]  /*2bb0*/  LEA R4, P3, R18, R22.reuse, 0x1 ;  /* 0x0000001612047211 */ /* 0x081fe400078608ff */
[----:B------:R-:W-:Y:S01]  /*2bc0*/  LEA R6, P6, R17, R22, 0x1 ;  /* 0x0000001611067211 */ /* 0x000fe200078c08ff */
[----:B--2---:R-:W-:Y:S01]  /*2bd0*/  IMAD R9, R12, c[0x0][0x198], RZ ;  /* 0x000066000c097a24 */ /* 0x004fe200078e02ff */
[----:B------:R-:W-:-:S02]  /*2be0*/  LEA.HI.X.SX32 R3, R7, R74, 0x1, P5 ;  /* 0x0000004a07037211 */ /* 0x000fc400028f0eff */
[-C--:B------:R-:W-:Y:S02]  /*2bf0*/  LEA.HI.X.SX32 R5, R18, R74.reuse, 0x1, P3 ;  /* 0x0000004a12057211 */ /* 0x080fe400018f0eff */
[----:B------:R-:W-:Y:S01]  /*2c00*/  PRMT R27, R27, 0x7632, R27 ;  /* 0x000076321b1b7816 */ /* 0x000fe2000000001b */
[----:B----4-:R0:W-:Y:S01]  /*2c10*/  @P2 STG.E.U16 [R2.64], R21 ;  /* 0x0000001502002986 */ /* 0x0101e2000c101506 */
[----:B------:R-:W-:Y:S01]  /*2c20*/  LEA.HI.X.SX32 R7, R17, R74, 0x1, P6 ;  /* 0x0000004a11077211 */ /* 0x000fe200030f0eff */
[----:B-1----:R-:W-:Y:S01]  /*2c30*/  IMAD R11, R13, c[0x0][0x198], RZ ;  /* 0x000066000d0b7a24 */ /* 0x002fe200078e02ff */
[C---:B------:R-:W-:Y:S01]  /*2c40*/  ISETP.LT.AND P3, PT, R14.reuse, c[0x0][0x17c], !P0 ;  /* 0x00005f000e007a0c */ /* 0x040fe20004761270 */
[----:B------:R1:W-:Y:S01]  /*2c50*/  @P1 STG.E.U16 [R4.64], R25 ;  /* 0x0000001904001986 */ /* 0x0003e2000c101506 */
[----:B------:R-:W-:Y:S01]  /*2c60*/  IMAD R14, R14, c[0x0][0x198], RZ ;  /* 0x000066000e0e7a24 */ /* 0x000fe200078e02ff */
[C---:B------:R-:W-:Y:S01]  /*2c70*/  ISETP.LT.AND P5, PT, R16.reuse, c[0x0][0x17c], !P0 ;  /* 0x00005f0010007a0c */ /* 0x040fe200047a1270 */
[----:B------:R-:W-:Y:S01]  /*2c80*/  IMAD R16, R16, c[0x0][0x198], RZ ;  /* 0x0000660010107a24 */ /* 0x000fe200078e02ff */
[----:B------:R2:W-:Y:S01]  /*2c90*/  @P4 STG.E.U16 [R6.64], R27 ;  /* 0x0000001b06004986 */ /* 0x0005e2000c101506 */
[C---:B------:R-:W-:Y:S01]  /*2ca0*/  ISETP.LT.AND P4, PT, R15.reuse, c[0x0][0x17c], !P0 ;  /* 0x00005f000f007a0c */ /* 0x040fe20004781270 */
[----:B------:R-:W-:Y:S01]  /*2cb0*/  IMAD R15, R15, c[0x0][0x198], RZ ;  /* 0x000066000f0f7a24 */ /* 0x000fe200078e02ff */
[----:B------:R-:W-:Y:S01]  /*2cc0*/  PRMT R31, R31, 0x7632, R31 ;  /* 0x000076321f1f7816 */ /* 0x000fe2000000001f */
[----:B------:R-:W-:Y:S01]  /*2cd0*/  IMAD R17, R0, c[0x0][0x198], RZ ;  /* 0x0000660000117a24 */ /* 0x000fe200078e02ff */
[----:B0-----:R-:W-:-:S02]  /*2ce0*/  LEA R2, P6, R16, R22, 0x1 ;  /* 0x0000001610027211 */ /* 0x001fc400078c08ff */
[----:B------:R-:W-:Y:S02]  /*2cf0*/  PRMT R35, R35, 0x7632, R35 ;  /* 0x0000763223237816 */ /* 0x000fe40000000023 */
[C---:B-1----:R-:W-:Y:S02]  /*2d00*/  LEA R4, P1, R15.reuse, R22, 0x1 ;  /* 0x000000160f047211 */ /* 0x042fe400078208ff */
[----:B------:R-:W-:Y:S02]  /*2d10*/  LEA.HI.X.SX32 R3, R16, R74, 0x1, P6 ;  /* 0x0000004a10037211 */ /* 0x000fe400030f0eff */
[----:B--2---:R-:W-:Y:S02]  /*2d20*/  LEA R6, P2, R14, R22, 0x1 ;  /* 0x000000160e067211 */ /* 0x004fe400078408ff */
[----:B------:R-:W-:Y:S01]  /*2d30*/  LEA.HI.X.SX32 R5, R15, R74, 0x1, P1 ;  /* 0x0000004a0f057211 */ /* 0x000fe200008f0eff */
[----:B------:R0:W-:Y:S01]  /*2d40*/  @P5 STG.E.U16 [R2.64], R31 ;  /* 0x0000001f02005986 */ /* 0x0001e2000c101506 */
[----:B------:R-:W-:-:S02]  /*2d50*/  LEA R10, P1, R11, R22, 0x1 ;  /* 0x000000160b0a7211 */ /* 0x000fc400078208ff */
[-C--:B------:R-:W-:Y:S01]  /*2d60*/  LEA.HI.X.SX32 R7, R14, R74.reuse, 0x1, P2 ;  /* 0x0000004a0e077211 */ /* 0x080fe200010f0eff */
[----:B------:R1:W-:Y:S01]  /*2d70*/  @P4 STG.E.U16 [R4.64], R35 ;  /* 0x0000002304004986 */ /* 0x0003e2000c101506 */
[----:B------:R-:W-:Y:S02]  /*2d80*/  ISETP.LT.AND P2, PT, R12, c[0x0][0x17c], !P0 ;  /* 0x00005f000c007a0c */ /* 0x000fe40004741270 */
[----:B------:R-:W-:Y:S02]  /*2d90*/  LEA.HI.X.SX32 R11, R11, R74, 0x1, P1 ;  /* 0x0000004a0b0b7211 */ /* 0x000fe400008f0eff */
[----:B------:R-:W-:Y:S02]  /*2da0*/  ISETP.LT.AND P1, PT, R13, c[0x0][0x17c], !P0 ;  /* 0x00005f000d007a0c */ /* 0x000fe40004721270 */
[----:B------:R-:W-:Y:S02]  /*2db0*/  ISETP.LT.AND P0, PT, R0, c[0x0][0x17c], !P0 ;  /* 0x00005f0000007a0c */ /* 0x000fe40004701270 */
[----:B------:R-:W-:-:S02]  /*2dc0*/  LEA R8, P6, R9, R22, 0x1 ;  /* 0x0000001609087211 */ /* 0x000fc400078c08ff */
[----:B0-----:R-:W-:Y:S02]  /*2dd0*/  PRMT R3, R23, 0x7632, R3 ;  /* 0x0000763217037816 */ /* 0x001fe40000000003 */
[----:B------:R-:W-:Y:S02]  /*2de0*/  LEA.HI.X.SX32 R9, R9, R74, 0x1, P6 ;  /* 0x0000004a09097211 */ /* 0x000fe400030f0eff */
[----:B------:R-:W-:Y:S01]  /*2df0*/  PRMT R29, R29, 0x7632, R29 ;  /* 0x000076321d1d7816 */ /* 0x000fe2000000001d */
[----:B------:R0:W-:Y:S01]  /*2e00*/  @P3 STG.E.U16 [R6.64], R3 ;  /* 0x0000000306003986 */ /* 0x0001e2000c101506 */
[----:B-1----:R-:W-:Y:S02]  /*2e10*/  PRMT R5, R33, 0x7632, R5 ;  /* 0x0000763221057816 */ /* 0x002fe40000000005 */
[C---:B------:R-:W-:Y:S01]  /*2e20*/  LEA R12, P6, R17.reuse, R22, 0x1 ;  /* 0x00000016110c7211 */ /* 0x040fe200078c08ff */
[----:B------:R0:W-:Y:S03]  /*2e30*/  @P2 STG.E.U16 [R8.64], R29 ;  /* 0x0000001d08002986 */ /* 0x0001e6000c101506 */
[----:B------:R-:W-:Y:S01]  /*2e40*/  LEA.HI.X.SX32 R13, R17, R74, 0x1, P6 ;  /* 0x0000004a110d7211 */ /* 0x000fe200030f0eff */
[----:B------:R0:W-:Y:S01]  /*2e50*/  @P1 STG.E.U16 [R10.64], R5 ;  /* 0x000000050a001986 */ /* 0x0001e2000c101506 */
[----:B------:R-:W-:Y:S07]  /*2e60*/  @!P0 EXIT ;  /* 0x000000000000894d */ /* 0x000fee0003800000 */
[----:B0-----:R-:W-:-:S05]  /*2e70*/  PRMT R6, R21, 0x7632, R6 ;  /* 0x0000763215067816 */ /* 0x001fca0000000006 */
[----:B------:R-:W-:Y:S01]  /*2e80*/  STG.E.U16 [R12.64], R6 ;  /* 0x000000060c007986 */ /* 0x000fe2000c101506 */
[----:B------:R-:W-:Y:S05]  /*2e90*/  EXIT ;  /* 0x000000000000794d */ /* 0x000fea0003800000 */
.L_x_3:
[----:B------:R-:W-:-:S00]  /*2ea0*/  BRA `(.L_x_3) ;  /* 0xfffffff000007947 */ /* 0x000fc0000383ffff */
[----:B------:R-:W-:-:S00]  /*2eb0*/  NOP ;  /* 0x0000000000007918 */ /* 0x000fc00000000000 */
        /* <DEDUP_REMOVED lines=12> */
.L_x_4:


//--------------------- .nv.shared.matmul_kernel  --------------------------
	.section	.nv.shared.matmul_kernel,"aw",@nobits
	.sectionflags	@""
	.align	16
